	.target	sm_90a

	.elftype	@"ET_EXEC"


//--------------------- .note.nv.tkinfo           --------------------------
	.section	.note.nv.tkinfo,"",@"SHT_NOTE"
	.sectionflags	@"SHF_NOTE_NV_TKINFO"
	.tkinfo
        /*0018*/ 	.word	0x00000002
        /*0030*/ 	.string	""
        /*0030*/ 	.string	"ptxas"
        /*0030*/ 	.string	"Cuda compilation tools, release 13.0, V13.0.88"
        /*0030*/ 	.string	"Build cuda_13.0.r13.0/compiler.36424714_0"
        /*0030*/ 	.string	"-arch sm_90a -m 64 "



//--------------------- .note.nv.cuinfo           --------------------------
	.section	.note.nv.cuinfo,"",@"SHT_NOTE"
	.sectionflags	@"SHF_NOTE_NV_CUINFO"
        /*0018*/ 	.short	0x0002
        /*001a*/ 	.short	0x005a
        /*001c*/ 	.short	0x0082
	.zero		2


//--------------------- .nv.info                  --------------------------
	.section	.nv.info,"",@"SHT_CUDA_INFO"
	.align	4


	//----- nvinfo : EIATTR_REGCOUNT
	.align		4
        /*0000*/ 	.byte	0x04, 0x2f
        /*0002*/ 	.short	(.L_12 - .L_11)
	.align		4
.L_11:
        /*0004*/ 	.word	index@(_ZN7cutlass13device_kernelINS_4conv6kernel13ConvUniversalINS1_16ConvProblemShapeILNS1_8OperatorE0ELi3EEENS1_10collective14CollectiveConvINS1_46MainloopSm90TmaGmmaWarpSpecializedImplicitGemmILS5_0ELi7ELi3EN4cute5tupleIJNSA_1CILi2EEENSC_ILi1EEESE_EEENS1_36KernelImplicitTmaWarpSpecializedSm90ELi1EEENSB_IJNSC_ILi128EEESI_NSB_IJNSC_ILi32EEEEEEEEENS_10tfloat32_tESM_NSA_8TiledMMAINSA_8MMA_AtomIJNSA_4SM904GMMA30MMA_64x128x8_F32TF32TF32_SS_TNILNSQ_7ScaleInE1ELSS_1EEEEEENSA_6LayoutINSB_IJSE_SE_SE_EEENSB_IJNSC_ILi0EEESX_SX_EEEEENSB_IJNSA_10UnderscoreES10_S10_EEEEENS7_6detail26Sm90ImplicitGemmTileTraitsINSA_20SM90_TMA_LOAD_IM2COLENSA_14ComposedLayoutINSA_7SwizzleILi3ELi4ELi3EEENSA_18smem_ptr_flag_bitsILi32EEENSV_INSB_IJNSB_IJNSC_ILi8EEENSC_ILi16EEEEEENSB_IJSJ_SE_EEENSB_IJSE_NSC_ILi7EEEEEEEEENSB_IJNSB_IJSJ_NSC_ILi256EEEEEENSB_IJSE_SX_EEENSB_IJSX_NSC_ILi4096EEEEEEEEEEEEEvEENS14_INSA_23SM90_TMA_LOAD_MULTICASTES1P_vEEEENS_8epilogue10collective6detail29Sm90TmaWarpSpecializedAdapterINS1V_15DefaultEpilogueISM_NSB_IJNSB_IJllllEEESE_SX_EEES20_NS1U_6thread17LinearCombinationISM_Li1EffLNS21_9ScaleType4KindE0ELNS_15FloatRoundStyleE2ESM_EENS_4gemm15EpilogueDefaultEEEEEvvEEEEvNT_6ParamsE)
        /*0008*/ 	.word	0x0000009c


	//----- nvinfo : EIATTR_FRAME_SIZE
	.align		4
.L_12:
        /*000c*/ 	.byte	0x04, 0x11
        /*000e*/ 	.short	(.L_14 - .L_13)
	.align		4
.L_13:
        /*0010*/ 	.word	index@(_ZN7cutlass13device_kernelINS_4conv6kernel13ConvUniversalINS1_16ConvProblemShapeILNS1_8OperatorE0ELi3EEENS1_10collective14CollectiveConvINS1_46MainloopSm90TmaGmmaWarpSpecializedImplicitGemmILS5_0ELi7ELi3EN4cute5tupleIJNSA_1CILi2EEENSC_ILi1EEESE_EEENS1_36KernelImplicitTmaWarpSpecializedSm90ELi1EEENSB_IJNSC_ILi128EEESI_NSB_IJNSC_ILi32EEEEEEEEENS_10tfloat32_tESM_NSA_8TiledMMAINSA_8MMA_AtomIJNSA_4SM904GMMA30MMA_64x128x8_F32TF32TF32_SS_TNILNSQ_7ScaleInE1ELSS_1EEEEEENSA_6LayoutINSB_IJSE_SE_SE_EEENSB_IJNSC_ILi0EEESX_SX_EEEEENSB_IJNSA_10UnderscoreES10_S10_EEEEENS7_6detail26Sm90ImplicitGemmTileTraitsINSA_20SM90_TMA_LOAD_IM2COLENSA_14ComposedLayoutINSA_7SwizzleILi3ELi4ELi3EEENSA_18smem_ptr_flag_bitsILi32EEENSV_INSB_IJNSB_IJNSC_ILi8EEENSC_ILi16EEEEEENSB_IJSJ_SE_EEENSB_IJSE_NSC_ILi7EEEEEEEEENSB_IJNSB_IJSJ_NSC_ILi256EEEEEENSB_IJSE_SX_EEENSB_IJSX_NSC_ILi4096EEEEEEEEEEEEEvEENS14_INSA_23SM90_TMA_LOAD_MULTICASTES1P_vEEEENS_8epilogue10collective6detail29Sm90TmaWarpSpecializedAdapterINS1V_15DefaultEpilogueISM_NSB_IJNSB_IJllllEEESE_SX_EEES20_NS1U_6thread17LinearCombinationISM_Li1EffLNS21_9ScaleType4KindE0ELNS_15FloatRoundStyleE2ESM_EENS_4gemm15EpilogueDefaultEEEEEvvEEEEvNT_6ParamsE)
        /*0014*/ 	.word	0x00000000


	//----- nvinfo : EIATTR_MIN_STACK_SIZE
	.align		4
.L_14:
        /*0018*/ 	.byte	0x04, 0x12
        /*001a*/ 	.short	(.L_16 - .L_15)
	.align		4
.L_15:
        /*001c*/ 	.word	index@(_ZN7cutlass13device_kernelINS_4conv6kernel13ConvUniversalINS1_16ConvProblemShapeILNS1_8OperatorE0ELi3EEENS1_10collective14CollectiveConvINS1_46MainloopSm90TmaGmmaWarpSpecializedImplicitGemmILS5_0ELi7ELi3EN4cute5tupleIJNSA_1CILi2EEENSC_ILi1EEESE_EEENS1_36KernelImplicitTmaWarpSpecializedSm90ELi1EEENSB_IJNSC_ILi128EEESI_NSB_IJNSC_ILi32EEEEEEEEENS_10tfloat32_tESM_NSA_8TiledMMAINSA_8MMA_AtomIJNSA_4SM904GMMA30MMA_64x128x8_F32TF32TF32_SS_TNILNSQ_7ScaleInE1ELSS_1EEEEEENSA_6LayoutINSB_IJSE_SE_SE_EEENSB_IJNSC_ILi0EEESX_SX_EEEEENSB_IJNSA_10UnderscoreES10_S10_EEEEENS7_6detail26Sm90ImplicitGemmTileTraitsINSA_20SM90_TMA_LOAD_IM2COLENSA_14ComposedLayoutINSA_7SwizzleILi3ELi4ELi3EEENSA_18smem_ptr_flag_bitsILi32EEENSV_INSB_IJNSB_IJNSC_ILi8EEENSC_ILi16EEEEEENSB_IJSJ_SE_EEENSB_IJSE_NSC_ILi7EEEEEEEEENSB_IJNSB_IJSJ_NSC_ILi256EEEEEENSB_IJSE_SX_EEENSB_IJSX_NSC_ILi4096EEEEEEEEEEEEEvEENS14_INSA_23SM90_TMA_LOAD_MULTICASTES1P_vEEEENS_8epilogue10collective6detail29Sm90TmaWarpSpecializedAdapterINS1V_15DefaultEpilogueISM_NSB_IJNSB_IJllllEEESE_SX_EEES20_NS1U_6thread17LinearCombinationISM_Li1EffLNS21_9ScaleType4KindE0ELNS_15FloatRoundStyleE2ESM_EENS_4gemm15EpilogueDefaultEEEEEvvEEEEvNT_6ParamsE)
        /*0020*/ 	.word	0x00000000
.L_16:


//--------------------- .nv.compat                --------------------------
	.section	.nv.compat,"",@"SHT_CUDA_COMPAT_INFO"
	.align	4
        /*0000*/ 	.byte	0x02, 0x09, 0x01, 0x00, 0x02, 0x02, 0x04, 0x00, 0x02, 0x05, 0x05, 0x00, 0x03, 0x07, 0x01, 0x01
        /*0010*/ 	.byte	0x02, 0x03, 0x01, 0x00, 0x02, 0x06, 0x01, 0x00, 0x04, 0x0b, 0x08, 0x00, 0x00, 0x00, 0x00, 0x00
        /*0020*/ 	.byte	0x00, 0x00, 0x00, 0x00


//--------------------- .nv.info._ZN7cutlass13device_kernelINS_4conv6kernel13ConvUniversalINS1_16ConvProblemShapeILNS1_8OperatorE0ELi3EEENS1_10collective14CollectiveConvINS1_46MainloopSm90TmaGmmaWarpSpecializedImplicitGemmILS5_0ELi7ELi3EN4cute5tupleIJNSA_1CILi2EEENSC_ILi1EEESE_EEENS1_36KernelImplicitTmaWarpSpecializedSm90ELi1EEENSB_IJNSC_ILi128EEESI_NSB_IJNSC_ILi32EEEEEEEEENS_10tfloat32_tESM_NSA_8TiledMMAINSA_8MMA_AtomIJNSA_4SM904GMMA30MMA_64x128x8_F32TF32TF32_SS_TNILNSQ_7ScaleInE1ELSS_1EEEEEENSA_6LayoutINSB_IJSE_SE_SE_EEENSB_IJNSC_ILi0EEESX_SX_EEEEENSB_IJNSA_10UnderscoreES10_S10_EEEEENS7_6detail26Sm90ImplicitGemmTileTraitsINSA_20SM90_TMA_LOAD_IM2COLENSA_14ComposedLayoutINSA_7SwizzleILi3ELi4ELi3EEENSA_18smem_ptr_flag_bitsILi32EEENSV_INSB_IJNSB_IJNSC_ILi8EEENSC_ILi16EEEEEENSB_IJSJ_SE_EEENSB_IJSE_NSC_ILi7EEEEEEEEENSB_IJNSB_IJSJ_NSC_ILi256EEEEEENSB_IJSE_SX_EEENSB_IJSX_NSC_ILi4096EEEEEEEEEEEEEvEENS14_INSA_23SM90_TMA_LOAD_MULTICASTES1P_vEEEENS_8epilogue10collective6detail29Sm90TmaWarpSpecializedAdapterINS1V_15DefaultEpilogueISM_NSB_IJNSB_IJllllEEESE_SX_EEES20_NS1U_6thread17LinearCombinationISM_Li1EffLNS21_9ScaleType4KindE0ELNS_15FloatRoundStyleE2ESM_EENS_4gemm15EpilogueDefaultEEEEEvvEEEEvNT_6ParamsE --------------------------
	.section	.nv.info._ZN7cutlass13device_kernelINS_4conv6kernel13ConvUniversalINS1_16ConvProblemShapeILNS1_8OperatorE0ELi3EEENS1_10collective14CollectiveConvINS1_46MainloopSm90TmaGmmaWarpSpecializedImplicitGemmILS5_0ELi7ELi3EN4cute5tupleIJNSA_1CILi2EEENSC_ILi1EEESE_EEENS1_36KernelImplicitTmaWarpSpecializedSm90ELi1EEENSB_IJNSC_ILi128EEESI_NSB_IJNSC_ILi32EEEEEEEEENS_10tfloat32_tESM_NSA_8TiledMMAINSA_8MMA_AtomIJNSA_4SM904GMMA30MMA_64x128x8_F32TF32TF32_SS_TNILNSQ_7ScaleInE1ELSS_1EEEEEENSA_6LayoutINSB_IJSE_SE_SE_EEENSB_IJNSC_ILi0EEESX_SX_EEEEENSB_IJNSA_10UnderscoreES10_S10_EEEEENS7_6detail26Sm90ImplicitGemmTileTraitsINSA_20SM90_TMA_LOAD_IM2COLENSA_14ComposedLayoutINSA_7SwizzleILi3ELi4ELi3EEENSA_18smem_ptr_flag_bitsILi32EEENSV_INSB_IJNSB_IJNSC_ILi8EEENSC_ILi16EEEEEENSB_IJSJ_SE_EEENSB_IJSE_NSC_ILi7EEEEEEEEENSB_IJNSB_IJSJ_NSC_ILi256EEEEEENSB_IJSE_SX_EEENSB_IJSX_NSC_ILi4096EEEEEEEEEEEEEvEENS14_INSA_23SM90_TMA_LOAD_MULTICASTES1P_vEEEENS_8epilogue10collective6detail29Sm90TmaWarpSpecializedAdapterINS1V_15DefaultEpilogueISM_NSB_IJNSB_IJllllEEESE_SX_EEES20_NS1U_6thread17LinearCombinationISM_Li1EffLNS21_9ScaleType4KindE0ELNS_15FloatRoundStyleE2ESM_EENS_4gemm15EpilogueDefaultEEEEEvvEEEEvNT_6ParamsE,"",@"SHT_CUDA_INFO"
	.sectionflags	@""
	.align	4


	//----- nvinfo : EIATTR_CUDA_API_VERSION
	.align		4
        /*0000*/ 	.byte	0x04, 0x37
        /*0002*/ 	.short	(.L_18 - .L_17)
.L_17:
        /*0004*/ 	.word	0x00000082


	//----- nvinfo : EIATTR_KPARAM_INFO
	.align		4
.L_18:
        /*0008*/ 	.byte	0x04, 0x17
        /*000a*/ 	.short	(.L_20 - .L_19)
.L_19:
        /*000c*/ 	.word	0x00000000
        /*0010*/ 	.short	0x0000
        /*0012*/ 	.short	0x0070
        /*0014*/ 	.byte	0x00, 0xf0, 0x01, 0x10


	//----- nvinfo : EIATTR_SPARSE_MMA_MASK
	.align		4
.L_20:
        /*0018*/ 	.byte	0x03, 0x50
        /*001a*/ 	.short	0x0000


	//----- nvinfo : EIATTR_MAXREG_COUNT
	.align		4
        /*001c*/ 	.byte	0x03, 0x1b
        /*001e*/ 	.short	0x00ff


	//----- nvinfo : EIATTR_NUM_BARRIERS
	.align		4
        /*0020*/ 	.byte	0x02, 0x4c
        /*0022*/ 	.byte	0x01
	.zero		1


	//----- nvinfo : EIATTR_MERCURY_ISA_VERSION
	.align		4
        /*0024*/ 	.byte	0x03, 0x5f
        /*0026*/ 	.short	0x0101


	//----- nvinfo : EIATTR_COOP_GROUP_MASK_REGIDS
	.align		4
        /*0028*/ 	.byte	0x04, 0x29
        /*002a*/ 	.short	(.L_22 - .L_21)


	//   ....[0]....
.L_21:
        /*002c*/ 	.word	0xffffffff


	//   ....[1]....
        /*0030*/ 	.word	0xffffffff


	//   ....[2]....
        /*0034*/ 	.word	0xffffffff


	//   ....[3]....
        /*0038*/ 	.word	0xffffffff


	//----- nvinfo : EIATTR_COOP_GROUP_INSTR_OFFSETS
	.align		4
.L_22:
        /*003c*/ 	.byte	0x04, 0x28
        /*003e*/ 	.short	(.L_24 - .L_23)


	//   ....[0]....
.L_23:
        /*0040*/ 	.word	0x00000070


	//   ....[1]....
        /*0044*/ 	.word	0x00000080


	//   ....[2]....
        /*0048*/ 	.word	0x00000140


	//   ....[3]....
        /*004c*/ 	.word	0x00000700


	//----- nvinfo : EIATTR_MBARRIER_INSTR_OFFSETS
	.align		4
.L_24:
        /*0050*/ 	.byte	0x04, 0x39
        /*0052*/ 	.short	(.L_26 - .L_25)


	//   ....[0]....
.L_25:
        /*0054*/ 	.word	0x000002f0
        /*0058*/ 	.word	0x000000ff
        /*005c*/ 	.word	0x00038000
        /*0060*/ 	.short	0x0100
        /*0062*/ 	.byte	0x08
	.zero		1


	//   ....[1]....
        /*0064*/ 	.word	0x00000300
        /*0068*/ 	.word	0x000000ff
        /*006c*/ 	.word	0x00038038
        /*0070*/ 	.short	0x0100
        /*0072*/ 	.byte	0x08
	.zero		1


	//   ....[2]....
        /*0074*/ 	.word	0x00000310
        /*0078*/ 	.word	0x000000ff
        /*007c*/ 	.word	0x00038008
        /*0080*/ 	.short	0x0100
        /*0082*/ 	.byte	0x08
	.zero		1


	//   ....[3]....
        /*0084*/ 	.word	0x00000320
        /*0088*/ 	.word	0x000000ff
        /*008c*/ 	.word	0x00038040
        /*0090*/ 	.short	0x0100
        /*0092*/ 	.byte	0x08
	.zero		1


	//   ....[4]....
        /*0094*/ 	.word	0x00000330
        /*0098*/ 	.word	0x000000ff
        /*009c*/ 	.word	0x00038010
        /*00a0*/ 	.short	0x0100
        /*00a2*/ 	.byte	0x08
	.zero		1


	//   ....[5]....
        /*00a4*/ 	.word	0x00000340
        /*00a8*/ 	.word	0x000000ff
        /*00ac*/ 	.word	0x00038048
        /*00b0*/ 	.short	0x0100
        /*00b2*/ 	.byte	0x08
	.zero		1


	//   ....[6]....
        /*00b4*/ 	.word	0x00000350
        /*00b8*/ 	.word	0x000000ff
        /*00bc*/ 	.word	0x00038018
        /*00c0*/ 	.short	0x0100
        /*00c2*/ 	.byte	0x08
	.zero		1


	//   ....[7]....
        /*00c4*/ 	.word	0x00000360
        /*00c8*/ 	.word	0x000000ff
        /*00cc*/ 	.word	0x00038050
        /*00d0*/ 	.short	0x0100
        /*00d2*/ 	.byte	0x08
	.zero		1


	//   ....[8]....
        /*00d4*/ 	.word	0x00000370
        /*00d8*/ 	.word	0x000000ff
        /*00dc*/ 	.word	0x00038020
        /*00e0*/ 	.short	0x0100
        /*00e2*/ 	.byte	0x08
	.zero		1


	//   ....[9]....
        /*00e4*/ 	.word	0x00000380
        /*00e8*/ 	.word	0x000000ff
        /*00ec*/ 	.word	0x00038058
        /*00f0*/ 	.short	0x0100
        /*00f2*/ 	.byte	0x08
	.zero		1


	//   ....[10]....
        /*00f4*/ 	.word	0x00000390
        /*00f8*/ 	.word	0x000000ff
        /*00fc*/ 	.word	0x00038028
        /*0100*/ 	.short	0x0100
        /*0102*/ 	.byte	0x08
	.zero		1


	//   ....[11]....
        /*0104*/ 	.word	0x000003a0
        /*0108*/ 	.word	0x000000ff
        /*010c*/ 	.word	0x00038060
        /*0110*/ 	.short	0x0100
        /*0112*/ 	.byte	0x08
	.zero		1


	//   ....[12]....
        /*0114*/ 	.word	0x000003b0
        /*0118*/ 	.word	0x000000ff
        /*011c*/ 	.word	0x00038030
        /*0120*/ 	.short	0x0100
        /*0122*/ 	.byte	0x08
	.zero		1


	//   ....[13]....
        /*0124*/ 	.word	0x000003c0
        /*0128*/ 	.word	0x000000ff
        /*012c*/ 	.word	0x00038068
        /*0130*/ 	.short	0x0100
        /*0132*/ 	.byte	0x08
	.zero		1


	//   ....[14]....
        /*0134*/ 	.word	0x00000f70
        /*0138*/ 	.word	0x00000007
        /*013c*/ 	.word	0x00038000
        /*0140*/ 	.short	0x010a
        /*0142*/ 	.byte	0x3f
	.zero		1


	//   ....[15]....
        /*0144*/ 	.word	0x000013d0
        /*0148*/ 	.word	0x0000000b
        /*014c*/ 	.word	0x00038000
        /*0150*/ 	.short	0x010a
        /*0152*/ 	.byte	0x3f
	.zero		1


	//   ....[16]....
        /*0154*/ 	.word	0x000016b0
        /*0158*/ 	.word	0x0000000b
        /*015c*/ 	.word	0x00000000
        /*0160*/ 	.short	0x0101
        /*0162*/ 	.byte	0x3f
	.zero		1


	//   ....[17]....
        /*0164*/ 	.word	0x00001900
        /*0168*/ 	.word	0x00000003
        /*016c*/ 	.word	0x00000000
        /*0170*/ 	.short	0x0101
        /*0172*/ 	.byte	0x3f
	.zero		1


	//   ....[18]....
        /*0174*/ 	.word	0x00009640
        /*0178*/ 	.word	0x0000000d
        /*017c*/ 	.word	0x00038038
        /*0180*/ 	.short	0x010a
        /*0182*/ 	.byte	0x3f
	.zero		1


	//   ....[19]....
        /*0184*/ 	.word	0x00009ea0
        /*0188*/ 	.word	0x00000002
        /*018c*/ 	.word	0x00000000
        /*0190*/ 	.short	0x010a
        /*0192*/ 	.byte	0x3f
	.zero		1


	//   ....[20]....
        /*0194*/ 	.word	0x00009f50
        /*0198*/ 	.word	0x00000000
        /*019c*/ 	.word	0x00000000
        /*01a0*/ 	.short	0x010a
        /*01a2*/ 	.byte	0x3f
	.zero		1


	//   ....[21]....
        /*01a4*/ 	.word	0x0000a000
        /*01a8*/ 	.word	0x00000000
        /*01ac*/ 	.word	0x00000000
        /*01b0*/ 	.short	0x010a
        /*01b2*/ 	.byte	0x3f
	.zero		1


	//   ....[22]....
        /*01b4*/ 	.word	0x0000a0b0
        /*01b8*/ 	.word	0x00000000
        /*01bc*/ 	.word	0x00000000
        /*01c0*/ 	.short	0x010a
        /*01c2*/ 	.byte	0x3f
	.zero		1


	//   ....[23]....
        /*01c4*/ 	.word	0x0000a160
        /*01c8*/ 	.word	0x00000000
        /*01cc*/ 	.word	0x00000000
        /*01d0*/ 	.short	0x010a
        /*01d2*/ 	.byte	0x3f
	.zero		1


	//   ....[24]....
        /*01d4*/ 	.word	0x0000a210
        /*01d8*/ 	.word	0x00000000
        /*01dc*/ 	.word	0x00000000
        /*01e0*/ 	.short	0x010a
        /*01e2*/ 	.byte	0x3f
	.zero		1


	//   ....[25]....
        /*01e4*/ 	.word	0x0000a2c0
        /*01e8*/ 	.word	0x00000004
        /*01ec*/ 	.word	0x00000000
        /*01f0*/ 	.short	0x010a
        /*01f2*/ 	.byte	0x3f
	.zero		1


	//----- nvinfo : EIATTR_NUM_MBARRIERS
	.align		4
.L_26:
        /*01f4*/ 	.byte	0x03, 0x38
        /*01f6*/ 	.short	0x000e


	//----- nvinfo : EIATTR_EXIT_INSTR_OFFSETS
	.align		4
        /*01f8*/ 	.byte	0x04, 0x1c
        /*01fa*/ 	.short	(.L_28 - .L_27)


	//   ....[0]....
.L_27:
        /*01fc*/ 	.word	0x00000aa0


	//   ....[1]....
        /*0200*/ 	.word	0x00001a60


	//   ....[2]....
        /*0204*/ 	.word	0x00006f30


	//   ....[3]....
        /*0208*/ 	.word	0x00006f60


	//   ....[4]....
        /*020c*/ 	.word	0x00009400


	//   ....[5]....
        /*0210*/ 	.word	0x00009430


	//   ....[6]....
        /*0214*/ 	.word	0x00009450


	//   ....[7]....
        /*0218*/ 	.word	0x00009da0


	//   ....[8]....
        /*021c*/ 	.word	0x0000a2f0


	//----- nvinfo : EIATTR_MAX_THREADS
	.align		4
.L_28:
        /*0220*/ 	.byte	0x04, 0x05
        /*0222*/ 	.short	(.L_30 - .L_29)
.L_29:
        /*0224*/ 	.word	0x00000100
        /*0228*/ 	.word	0x00000001
        /*022c*/ 	.word	0x00000001


	//----- nvinfo : EIATTR_CRS_STACK_SIZE
	.align		4
.L_30:
        /*0230*/ 	.byte	0x04, 0x1e
        /*0232*/ 	.short	(.L_32 - .L_31)
.L_31:
        /*0234*/ 	.word	0x00000000


	//----- nvinfo : EIATTR_CBANK_PARAM_SIZE
	.align		4
.L_32:
        /*0238*/ 	.byte	0x03, 0x19
        /*023a*/ 	.short	0x0470


	//----- nvinfo : EIATTR_PARAM_CBANK
	.align		4
        /*023c*/ 	.byte	0x04, 0x0a
        /*023e*/ 	.short	(.L_34 - .L_33)
	.align		4
.L_33:
        /*0240*/ 	.word	index@(.nv.constant0._ZN7cutlass13device_kernelINS_4conv6kernel13ConvUniversalINS1_16ConvProblemShapeILNS1_8OperatorE0ELi3EEENS1_10collective14CollectiveConvINS1_46MainloopSm90TmaGmmaWarpSpecializedImplicitGemmILS5_0ELi7ELi3EN4cute5tupleIJNSA_1CILi2EEENSC_ILi1EEESE_EEENS1_36KernelImplicitTmaWarpSpecializedSm90ELi1EEENSB_IJNSC_ILi128EEESI_NSB_IJNSC_ILi32EEEEEEEEENS_10tfloat32_tESM_NSA_8TiledMMAINSA_8MMA_AtomIJNSA_4SM904GMMA30MMA_64x128x8_F32TF32TF32_SS_TNILNSQ_7ScaleInE1ELSS_1EEEEEENSA_6LayoutINSB_IJSE_SE_SE_EEENSB_IJNSC_ILi0EEESX_SX_EEEEENSB_IJNSA_10UnderscoreES10_S10_EEEEENS7_6detail26Sm90ImplicitGemmTileTraitsINSA_20SM90_TMA_LOAD_IM2COLENSA_14ComposedLayoutINSA_7SwizzleILi3ELi4ELi3EEENSA_18smem_ptr_flag_bitsILi32EEENSV_INSB_IJNSB_IJNSC_ILi8EEENSC_ILi16EEEEEENSB_IJSJ_SE_EEENSB_IJSE_NSC_ILi7EEEEEEEEENSB_IJNSB_IJSJ_NSC_ILi256EEEEEENSB_IJSE_SX_EEENSB_IJSX_NSC_ILi4096EEEEEEEEEEEEEvEENS14_INSA_23SM90_TMA_LOAD_MULTICASTES1P_vEEEENS_8epilogue10collective6detail29Sm90TmaWarpSpecializedAdapterINS1V_15DefaultEpilogueISM_NSB_IJNSB_IJllllEEESE_SX_EEES20_NS1U_6thread17LinearCombinationISM_Li1EffLNS21_9ScaleType4KindE0ELNS_15FloatRoundStyleE2ESM_EENS_4gemm15EpilogueDefaultEEEEEvvEEEEvNT_6ParamsE)
        /*0244*/ 	.short	0x0210
        /*0246*/ 	.short	0x0470


	//----- nvinfo : EIATTR_SW_WAR
	.align		4
.L_34:
        /*0248*/ 	.byte	0x04, 0x36
        /*024a*/ 	.short	(.L_36 - .L_35)
.L_35:
        /*024c*/ 	.word	0x00000008
.L_36:


//--------------------- .nv.callgraph             --------------------------
	.section	.nv.callgraph,"",@"SHT_CUDA_CALLGRAPH"
	.align	4
	.sectionentsize	8
	.align		4
        /*0000*/ 	.word	0x00000000
	.align		4
        /*0004*/ 	.word	0xffffffff
	.align		4
        /*0008*/ 	.word	0x00000000
	.align		4
        /*000c*/ 	.word	0xfffffffe
	.align		4
        /*0010*/ 	.word	0x00000000
	.align		4
        /*0014*/ 	.word	0xfffffffd
	.align		4
        /*0018*/ 	.word	0x00000000
	.align		4
        /*001c*/ 	.word	0xfffffffc


//--------------------- .nv.constant4             --------------------------
	.section	.nv.constant4,"a",@progbits
	.align	8
	.align		8
.nv.constant4:
        /*0000*/ 	.dword	_ZN39_INTERNAL_010239a1_4_k_cu_72f0f72e_29004cuda3std3__45__cpo5beginE
	.align		8
        /*0008*/ 	.dword	_ZN39_INTERNAL_010239a1_4_k_cu_72f0f72e_29004cuda3std3__45__cpo3endE
	.align		8
        /*0010*/ 	.dword	_ZN39_INTERNAL_010239a1_4_k_cu_72f0f72e_29004cuda3std3__45__cpo6cbeginE
	.align		8
        /*0018*/ 	.dword	_ZN39_INTERNAL_010239a1_4_k_cu_72f0f72e_29004cuda3std3__45__cpo4cendE
	.align		8
        /*0020*/ 	.dword	_ZN39_INTERNAL_010239a1_4_k_cu_72f0f72e_29004cuda3std3__441_GLOBAL__N__010239a1_4_k_cu_72f0f72e_29006ignoreE
	.align		8
        /*0028*/ 	.dword	_ZN39_INTERNAL_010239a1_4_k_cu_72f0f72e_29004cuda3std3__419piecewise_constructE
	.align		8
        /*0030*/ 	.dword	_ZN39_INTERNAL_010239a1_4_k_cu_72f0f72e_29004cuda3std3__48in_placeE
	.align		8
        /*0038*/ 	.dword	_ZN39_INTERNAL_010239a1_4_k_cu_72f0f72e_29004cuda3std6ranges3__45__cpo4swapE
	.align		8
        /*0040*/ 	.dword	_ZN39_INTERNAL_010239a1_4_k_cu_72f0f72e_29004cuda3std6ranges3__45__cpo9iter_moveE
	.align		8
        /*0048*/ 	.dword	_ZN39_INTERNAL_010239a1_4_k_cu_72f0f72e_29004cute7productE
	.align		8
        /*0050*/ 	.dword	_ZN39_INTERNAL_010239a1_4_k_cu_72f0f72e_29004cute1_E


//--------------------- .text._ZN7cutlass13device_kernelINS_4conv6kernel13ConvUniversalINS1_16ConvProblemShapeILNS1_8OperatorE0ELi3EEENS1_10collective14CollectiveConvINS1_46MainloopSm90TmaGmmaWarpSpecializedImplicitGemmILS5_0ELi7ELi3EN4cute5tupleIJNSA_1CILi2EEENSC_ILi1EEESE_EEENS1_36KernelImplicitTmaWarpSpecializedSm90ELi1EEENSB_IJNSC_ILi128EEESI_NSB_IJNSC_ILi32EEEEEEEEENS_10tfloat32_tESM_NSA_8TiledMMAINSA_8MMA_AtomIJNSA_4SM904GMMA30MMA_64x128x8_F32TF32TF32_SS_TNILNSQ_7ScaleInE1ELSS_1EEEEEENSA_6LayoutINSB_IJSE_SE_SE_EEENSB_IJNSC_ILi0EEESX_SX_EEEEENSB_IJNSA_10UnderscoreES10_S10_EEEEENS7_6detail26Sm90ImplicitGemmTileTraitsINSA_20SM90_TMA_LOAD_IM2COLENSA_14ComposedLayoutINSA_7SwizzleILi3ELi4ELi3EEENSA_18smem_ptr_flag_bitsILi32EEENSV_INSB_IJNSB_IJNSC_ILi8EEENSC_ILi16EEEEEENSB_IJSJ_SE_EEENSB_IJSE_NSC_ILi7EEEEEEEEENSB_IJNSB_IJSJ_NSC_ILi256EEEEEENSB_IJSE_SX_EEENSB_IJSX_NSC_ILi4096EEEEEEEEEEEEEvEENS14_INSA_23SM90_TMA_LOAD_MULTICASTES1P_vEEEENS_8epilogue10collective6detail29Sm90TmaWarpSpecializedAdapterINS1V_15DefaultEpilogueISM_NSB_IJNSB_IJllllEEESE_SX_EEES20_NS1U_6thread17LinearCombinationISM_Li1EffLNS21_9ScaleType4KindE0ELNS_15FloatRoundStyleE2ESM_EENS_4gemm15EpilogueDefaultEEEEEvvEEEEvNT_6ParamsE --------------------------
	.section	.text._ZN7cutlass13device_kernelINS_4conv6kernel13ConvUniversalINS1_16ConvProblemShapeILNS1_8OperatorE0ELi3EEENS1_10collective14CollectiveConvINS1_46MainloopSm90TmaGmmaWarpSpecializedImplicitGemmILS5_0ELi7ELi3EN4cute5tupleIJNSA_1CILi2EEENSC_ILi1EEESE_EEENS1_36KernelImplicitTmaWarpSpecializedSm90ELi1EEENSB_IJNSC_ILi128EEESI_NSB_IJNSC_ILi32EEEEEEEEENS_10tfloat32_tESM_NSA_8TiledMMAINSA_8MMA_AtomIJNSA_4SM904GMMA30MMA_64x128x8_F32TF32TF32_SS_TNILNSQ_7ScaleInE1ELSS_1EEEEEENSA_6LayoutINSB_IJSE_SE_SE_EEENSB_IJNSC_ILi0EEESX_SX_EEEEENSB_IJNSA_10UnderscoreES10_S10_EEEEENS7_6detail26Sm90ImplicitGemmTileTraitsINSA_20SM90_TMA_LOAD_IM2COLENSA_14ComposedLayoutINSA_7SwizzleILi3ELi4ELi3EEENSA_18smem_ptr_flag_bitsILi32EEENSV_INSB_IJNSB_IJNSC_ILi8EEENSC_ILi16EEEEEENSB_IJSJ_SE_EEENSB_IJSE_NSC_ILi7EEEEEEEEENSB_IJNSB_IJSJ_NSC_ILi256EEEEEENSB_IJSE_SX_EEENSB_IJSX_NSC_ILi4096EEEEEEEEEEEEEvEENS14_INSA_23SM90_TMA_LOAD_MULTICASTES1P_vEEEENS_8epilogue10collective6detail29Sm90TmaWarpSpecializedAdapterINS1V_15DefaultEpilogueISM_NSB_IJNSB_IJllllEEESE_SX_EEES20_NS1U_6thread17LinearCombinationISM_Li1EffLNS21_9ScaleType4KindE0ELNS_15FloatRoundStyleE2ESM_EENS_4gemm15EpilogueDefaultEEEEEvvEEEEvNT_6ParamsE,"ax",@progbits
	.align	128
.text._ZN7cutlass13device_kernelINS_4conv6kernel13ConvUniversalINS1_16ConvProblemShapeILNS1_8OperatorE0ELi3EEENS1_10collective14CollectiveConvINS1_46MainloopSm90TmaGmmaWarpSpecializedImplicitGemmILS5_0ELi7ELi3EN4cute5tupleIJNSA_1CILi2EEENSC_ILi1EEESE_EEENS1_36KernelImplicitTmaWarpSpecializedSm90ELi1EEENSB_IJNSC_ILi128EEESI_NSB_IJNSC_ILi32EEEEEEEEENS_10tfloat32_tESM_NSA_8TiledMMAINSA_8MMA_AtomIJNSA_4SM904GMMA30MMA_64x128x8_F32TF32TF32_SS_TNILNSQ_7ScaleInE1ELSS_1EEEEEENSA_6LayoutINSB_IJSE_SE_SE_EEENSB_IJNSC_ILi0EEESX_SX_EEEEENSB_IJNSA_10UnderscoreES10_S10_EEEEENS7_6detail26Sm90ImplicitGemmTileTraitsINSA_20SM90_TMA_LOAD_IM2COLENSA_14ComposedLayoutINSA_7SwizzleILi3ELi4ELi3EEENSA_18smem_ptr_flag_bitsILi32EEENSV_INSB_IJNSB_IJNSC_ILi8EEENSC_ILi16EEEEEENSB_IJSJ_SE_EEENSB_IJSE_NSC_ILi7EEEEEEEEENSB_IJNSB_IJSJ_NSC_ILi256EEEEEENSB_IJSE_SX_EEENSB_IJSX_NSC_ILi4096EEEEEEEEEEEEEvEENS14_INSA_23SM90_TMA_LOAD_MULTICASTES1P_vEEEENS_8epilogue10collective6detail29Sm90TmaWarpSpecializedAdapterINS1V_15DefaultEpilogueISM_NSB_IJNSB_IJllllEEESE_SX_EEES20_NS1U_6thread17LinearCombinationISM_Li1EffLNS21_9ScaleType4KindE0ELNS_15FloatRoundStyleE2ESM_EENS_4gemm15EpilogueDefaultEEEEEvvEEEEvNT_6ParamsE:
        .type           _ZN7cutlass13device_kernelINS_4conv6kernel13ConvUniversalINS1_16ConvProblemShapeILNS1_8OperatorE0ELi3EEENS1_10collective14CollectiveConvINS1_46MainloopSm90TmaGmmaWarpSpecializedImplicitGemmILS5_0ELi7ELi3EN4cute5tupleIJNSA_1CILi2EEENSC_ILi1EEESE_EEENS1_36KernelImplicitTmaWarpSpecializedSm90ELi1EEENSB_IJNSC_ILi128EEESI_NSB_IJNSC_ILi32EEEEEEEEENS_10tfloat32_tESM_NSA_8TiledMMAINSA_8MMA_AtomIJNSA_4SM904GMMA30MMA_64x128x8_F32TF32TF32_SS_TNILNSQ_7ScaleInE1ELSS_1EEEEEENSA_6LayoutINSB_IJSE_SE_SE_EEENSB_IJNSC_ILi0EEESX_SX_EEEEENSB_IJNSA_10UnderscoreES10_S10_EEEEENS7_6detail26Sm90ImplicitGemmTileTraitsINSA_20SM90_TMA_LOAD_IM2COLENSA_14ComposedLayoutINSA_7SwizzleILi3ELi4ELi3EEENSA_18smem_ptr_flag_bitsILi32EEENSV_INSB_IJNSB_IJNSC_ILi8EEENSC_ILi16EEEEEENSB_IJSJ_SE_EEENSB_IJSE_NSC_ILi7EEEEEEEEENSB_IJNSB_IJSJ_NSC_ILi256EEEEEENSB_IJSE_SX_EEENSB_IJSX_NSC_ILi4096EEEEEEEEEEEEEvEENS14_INSA_23SM90_TMA_LOAD_MULTICASTES1P_vEEEENS_8epilogue10collective6detail29Sm90TmaWarpSpecializedAdapterINS1V_15DefaultEpilogueISM_NSB_IJNSB_IJllllEEESE_SX_EEES20_NS1U_6thread17LinearCombinationISM_Li1EffLNS21_9ScaleType4KindE0ELNS_15FloatRoundStyleE2ESM_EENS_4gemm15EpilogueDefaultEEEEEvvEEEEvNT_6ParamsE,@function
        .size           _ZN7cutlass13device_kernelINS_4conv6kernel13ConvUniversalINS1_16ConvProblemShapeILNS1_8OperatorE0ELi3EEENS1_10collective14CollectiveConvINS1_46MainloopSm90TmaGmmaWarpSpecializedImplicitGemmILS5_0ELi7ELi3EN4cute5tupleIJNSA_1CILi2EEENSC_ILi1EEESE_EEENS1_36KernelImplicitTmaWarpSpecializedSm90ELi1EEENSB_IJNSC_ILi128EEESI_NSB_IJNSC_ILi32EEEEEEEEENS_10tfloat32_tESM_NSA_8TiledMMAINSA_8MMA_AtomIJNSA_4SM904GMMA30MMA_64x128x8_F32TF32TF32_SS_TNILNSQ_7ScaleInE1ELSS_1EEEEEENSA_6LayoutINSB_IJSE_SE_SE_EEENSB_IJNSC_ILi0EEESX_SX_EEEEENSB_IJNSA_10UnderscoreES10_S10_EEEEENS7_6detail26Sm90ImplicitGemmTileTraitsINSA_20SM90_TMA_LOAD_IM2COLENSA_14ComposedLayoutINSA_7SwizzleILi3ELi4ELi3EEENSA_18smem_ptr_flag_bitsILi32EEENSV_INSB_IJNSB_IJNSC_ILi8EEENSC_ILi16EEEEEENSB_IJSJ_SE_EEENSB_IJSE_NSC_ILi7EEEEEEEEENSB_IJNSB_IJSJ_NSC_ILi256EEEEEENSB_IJSE_SX_EEENSB_IJSX_NSC_ILi4096EEEEEEEEEEEEEvEENS14_INSA_23SM90_TMA_LOAD_MULTICASTES1P_vEEEENS_8epilogue10collective6detail29Sm90TmaWarpSpecializedAdapterINS1V_15DefaultEpilogueISM_NSB_IJNSB_IJllllEEESE_SX_EEES20_NS1U_6thread17LinearCombinationISM_Li1EffLNS21_9ScaleType4KindE0ELNS_15FloatRoundStyleE2ESM_EENS_4gemm15EpilogueDefaultEEEEEvvEEEEvNT_6ParamsE,(.L_x_294 - _ZN7cutlass13device_kernelINS_4conv6kernel13ConvUniversalINS1_16ConvProblemShapeILNS1_8OperatorE0ELi3EEENS1_10collective14CollectiveConvINS1_46MainloopSm90TmaGmmaWarpSpecializedImplicitGemmILS5_0ELi7ELi3EN4cute5tupleIJNSA_1CILi2EEENSC_ILi1EEESE_EEENS1_36KernelImplicitTmaWarpSpecializedSm90ELi1EEENSB_IJNSC_ILi128EEESI_NSB_IJNSC_ILi32EEEEEEEEENS_10tfloat32_tESM_NSA_8TiledMMAINSA_8MMA_AtomIJNSA_4SM904GMMA30MMA_64x128x8_F32TF32TF32_SS_TNILNSQ_7ScaleInE1ELSS_1EEEEEENSA_6LayoutINSB_IJSE_SE_SE_EEENSB_IJNSC_ILi0EEESX_SX_EEEEENSB_IJNSA_10UnderscoreES10_S10_EEEEENS7_6detail26Sm90ImplicitGemmTileTraitsINSA_20SM90_TMA_LOAD_IM2COLENSA_14ComposedLayoutINSA_7SwizzleILi3ELi4ELi3EEENSA_18smem_ptr_flag_bitsILi32EEENSV_INSB_IJNSB_IJNSC_ILi8EEENSC_ILi16EEEEEENSB_IJSJ_SE_EEENSB_IJSE_NSC_ILi7EEEEEEEEENSB_IJNSB_IJSJ_NSC_ILi256EEEEEENSB_IJSE_SX_EEENSB_IJSX_NSC_ILi4096EEEEEEEEEEEEEvEENS14_INSA_23SM90_TMA_LOAD_MULTICASTES1P_vEEEENS_8epilogue10collective6detail29Sm90TmaWarpSpecializedAdapterINS1V_15DefaultEpilogueISM_NSB_IJNSB_IJllllEEESE_SX_EEES20_NS1U_6thread17LinearCombinationISM_Li1EffLNS21_9ScaleType4KindE0ELNS_15FloatRoundStyleE2ESM_EENS_4gemm15EpilogueDefaultEEEEEvvEEEEvNT_6ParamsE)
        .other          _ZN7cutlass13device_kernelINS_4conv6kernel13ConvUniversalINS1_16ConvProblemShapeILNS1_8OperatorE0ELi3EEENS1_10collective14CollectiveConvINS1_46MainloopSm90TmaGmmaWarpSpecializedImplicitGemmILS5_0ELi7ELi3EN4cute5tupleIJNSA_1CILi2EEENSC_ILi1EEESE_EEENS1_36KernelImplicitTmaWarpSpecializedSm90ELi1EEENSB_IJNSC_ILi128EEESI_NSB_IJNSC_ILi32EEEEEEEEENS_10tfloat32_tESM_NSA_8TiledMMAINSA_8MMA_AtomIJNSA_4SM904GMMA30MMA_64x128x8_F32TF32TF32_SS_TNILNSQ_7ScaleInE1ELSS_1EEEEEENSA_6LayoutINSB_IJSE_SE_SE_EEENSB_IJNSC_ILi0EEESX_SX_EEEEENSB_IJNSA_10UnderscoreES10_S10_EEEEENS7_6detail26Sm90ImplicitGemmTileTraitsINSA_20SM90_TMA_LOAD_IM2COLENSA_14ComposedLayoutINSA_7SwizzleILi3ELi4ELi3EEENSA_18smem_ptr_flag_bitsILi32EEENSV_INSB_IJNSB_IJNSC_ILi8EEENSC_ILi16EEEEEENSB_IJSJ_SE_EEENSB_IJSE_NSC_ILi7EEEEEEEEENSB_IJNSB_IJSJ_NSC_ILi256EEEEEENSB_IJSE_SX_EEENSB_IJSX_NSC_ILi4096EEEEEEEEEEEEEvEENS14_INSA_23SM90_TMA_LOAD_MULTICASTES1P_vEEEENS_8epilogue10collective6detail29Sm90TmaWarpSpecializedAdapterINS1V_15DefaultEpilogueISM_NSB_IJNSB_IJllllEEESE_SX_EEES20_NS1U_6thread17LinearCombinationISM_Li1EffLNS21_9ScaleType4KindE0ELNS_15FloatRoundStyleE2ESM_EENS_4gemm15EpilogueDefaultEEEEEvvEEEEvNT_6ParamsE,@"STO_CUDA_ENTRY STV_DEFAULT"
_ZN7cutlass13device_kernelINS_4conv6kernel13ConvUniversalINS1_16ConvProblemShapeILNS1_8OperatorE0ELi3EEENS1_10collective14CollectiveConvINS1_46MainloopSm90TmaGmmaWarpSpecializedImplicitGemmILS5_0ELi7ELi3EN4cute5tupleIJNSA_1CILi2EEENSC_ILi1EEESE_EEENS1_36KernelImplicitTmaWarpSpecializedSm90ELi1EEENSB_IJNSC_ILi128EEESI_NSB_IJNSC_ILi32EEEEEEEEENS_10tfloat32_tESM_NSA_8TiledMMAINSA_8MMA_AtomIJNSA_4SM904GMMA30MMA_64x128x8_F32TF32TF32_SS_TNILNSQ_7ScaleInE1ELSS_1EEEEEENSA_6LayoutINSB_IJSE_SE_SE_EEENSB_IJNSC_ILi0EEESX_SX_EEEEENSB_IJNSA_10UnderscoreES10_S10_EEEEENS7_6detail26Sm90ImplicitGemmTileTraitsINSA_20SM90_TMA_LOAD_IM2COLENSA_14ComposedLayoutINSA_7SwizzleILi3ELi4ELi3EEENSA_18smem_ptr_flag_bitsILi32EEENSV_INSB_IJNSB_IJNSC_ILi8EEENSC_ILi16EEEEEENSB_IJSJ_SE_EEENSB_IJSE_NSC_ILi7EEEEEEEEENSB_IJNSB_IJSJ_NSC_ILi256EEEEEENSB_IJSE_SX_EEENSB_IJSX_NSC_ILi4096EEEEEEEEEEEEEvEENS14_INSA_23SM90_TMA_LOAD_MULTICASTES1P_vEEEENS_8epilogue10collective6detail29Sm90TmaWarpSpecializedAdapterINS1V_15DefaultEpilogueISM_NSB_IJNSB_IJllllEEESE_SX_EEES20_NS1U_6thread17LinearCombinationISM_Li1EffLNS21_9ScaleType4KindE0ELNS_15FloatRoundStyleE2ESM_EENS_4gemm15EpilogueDefaultEEEEEvvEEEEvNT_6ParamsE:
[----:B------:R-:W-:Y:S01]  /*0000*/  LDC R1, c[0x0][0x28] ;  /* 0x00000a00ff017b82 */ /* 0x000fe20000000800 */
[----:B------:R-:W0:Y:S01]  /*0010*/  S2R R10, SR_TID.X ;  /* 0x00000000000a7919 */ /* 0x000e220000002100 */
[----:B------:R-:W-:Y:S01]  /*0020*/  ELECT P0, URZ, PT ;  /* 0x00000000003f782f */ /* 0x000fe20003800000 */
[----:B------:R-:W-:Y:S01]  /*0030*/  BSSY B0, `(.L_x_0) ;  /* 0x0000010000007945 */ /* 0x000fe20003800000 */
[----:B------:R-:W1:Y:S01]  /*0040*/  S2R R12, SR_CTAID.X ;  /* 0x00000000000c7919 */ /* 0x000e620000002500 */
[--C-:B0-----:R-:W-:Y:S02]  /*0050*/  SHF.R.U32.HI R0, RZ, 0x5, R10.reuse ;  /* 0x00000005ff007819 */ /* 0x101fe4000001160a */
[----:B------:R-:W-:-:S03]  /*0060*/  SHF.R.U32.HI R2, RZ, 0x7, R10 ;  /* 0x00000007ff027819 */ /* 0x000fc6000001160a */
[----:B------:R-:W0:Y:S04]  /*0070*/  SHFL.IDX PT, R3, R0, RZ, 0x1f ;  /* 0x00001fff00037589 */ /* 0x000e2800000e0000 */
[----:B------:R2:W3:Y:S01]  /*0080*/  SHFL.IDX PT, R11, R2, RZ, 0x1f ;  /* 0x00001fff020b7589 */ /* 0x0004e200000e0000 */
[----:B0-----:R-:W-:-:S13]  /*0090*/  ISETP.NE.OR P0, PT, R3, RZ, !P0 ;  /* 0x000000ff0300720c */ /* 0x001fda0004705670 */
[----:B-123--:R-:W-:Y:S05]  /*00a0*/  @P0 BRA `(.L_x_1) ;  /* 0x0000000000200947 */ /* 0x00efea0003800000 */
[----:B------:R-:W-:Y:S02]  /*00b0*/  ULDC.64 UR4, c[0x0][0x198] ;  /* 0x0000660000047ab9 */ /* 0x000fe40000000a00 */
[----:B------:R-:W-:Y:S02]  /*00c0*/  UIADD3 UR6, UP0, UR4, 0xf0, URZ ;  /* 0x000000f004067890 */ /* 0x000fe4000ff1e03f */
[----:B------:R-:W-:Y:S02]  /*00d0*/  UIADD3 UR4, UP1, UR4, 0x270, URZ ;  /* 0x0000027004047890 */ /* 0x000fe4000ff3e03f */
[----:B------:R-:W-:Y:S02]  /*00e0*/  UIADD3.X UR7, URZ, UR5, URZ, UP0, !UPT ;  /* 0x000000053f077290 */ /* 0x000fe400087fe43f */
[----:B------:R-:W-:-:S07]  /*00f0*/  UIADD3.X UR5, URZ, UR5, URZ, UP1, !UPT ;  /* 0x000000053f057290 */ /* 0x000fce0008ffe43f */
[----:B------:R0:W-:Y:S02]  /*0100*/  UTMACCTL.PF [UR6] ;  /* 0x00000000060079b9 */ /* 0x0001e40008040000 */
[----:B------:R0:W-:Y:S02]  /*0110*/  UTMACCTL.PF [UR4] ;  /* 0x00000000040079b9 */ /* 0x0001e40008040000 */
[----:B0-----:R-:W-:Y:S01]  /*0120*/  NOP ;  /* 0x0000000000007918 */ /* 0x001fe20000000000 */
.L_x_1:
[----:B------:R-:W-:Y:S05]  /*0130*/  BSYNC B0 ;  /* 0x0000000000007941 */ /* 0x000fea0003800000 */
.L_x_0:
[----:B------:R-:W0:Y:S01]  /*0140*/  SHFL.IDX PT, R0, R0, RZ, 0x1f ;  /* 0x00001fff00007589 */ /* 0x000e2200000e0000 */
[----:B------:R-:W-:Y:S02]  /*0150*/  SHF.R.S32.HI R5, RZ, 0x1f, R10 ;  /* 0x0000001fff057819 */ /* 0x000fe4000001140a */
[----:B------:R-:W-:Y:S01]  /*0160*/  I2FP.F32.U32 R6, R12 ;  /* 0x0000000c00067245 */ /* 0x000fe20000201000 */
[----:B------:R-:W1:Y:S01]  /*0170*/  S2R R13, SR_CTAID.Y ;  /* 0x00000000000d7919 */ /* 0x000e620000002600 */
[----:B------:R-:W-:-:S04]  /*0180*/  LEA.HI R5, R5, R10, RZ, 0x7 ;  /* 0x0000000a05057211 */ /* 0x000fc800078f38ff */
[----:B------:R-:W-:-:S05]  /*0190*/  LOP3.LUT R5, R5, 0xffffff80, RZ, 0xc0, !PT ;  /* 0xffffff8005057812 */ /* 0x000fca00078ec0ff */
[----:B------:R-:W-:-:S05]  /*01a0*/  IMAD.IADD R15, R10, 0x1, -R5 ;  /* 0x000000010a0f7824 */ /* 0x000fca00078e0a05 */
[----:B------:R-:W-:-:S04]  /*01b0*/  SHF.R.S32.HI R2, RZ, 0x1f, R15 ;  /* 0x0000001fff027819 */ /* 0x000fc8000001140f */
[----:B------:R-:W-:Y:S02]  /*01c0*/  LEA.HI R2, R2, R15, RZ, 0x3 ;  /* 0x0000000f02027211 */ /* 0x000fe400078f18ff */
[----:B0-----:R-:W-:Y:S02]  /*01d0*/  ISETP.NE.AND P0, PT, R0, RZ, PT ;  /* 0x000000ff0000720c */ /* 0x001fe40003f05270 */
[--C-:B------:R-:W-:Y:S02]  /*01e0*/  SHF.R.S32.HI R4, RZ, 0x3, R2.reuse ;  /* 0x00000003ff047819 */ /* 0x100fe40000011402 */
[----:B------:R-:W-:Y:S02]  /*01f0*/  SHF.R.S32.HI R5, RZ, 0x1f, R2 ;  /* 0x0000001fff057819 */ /* 0x000fe40000011402 */
[----:B------:R-:W-:-:S07]  /*0200*/  SHF.R.S32.HI R7, RZ, 0x1f, R0 ;  /* 0x0000001fff077819 */ /* 0x000fce0000011400 */
[----:B-1----:R-:W-:Y:S05]  /*0210*/  @P0 BRA `(.L_x_2) ;  /* 0x0000000000700947 */ /* 0x002fea0003800000 */
[----:B------:R-:W0:Y:S01]  /*0220*/  S2UR UR8, SR_CgaCtaId ;  /* 0x00000000000879c3 */ /* 0x000e220000008800 */
[----:B------:R-:W-:Y:S01]  /*0230*/  UMOV UR4, 0x400 ;  /* 0x0000040000047882 */ /* 0x000fe20000000000 */
[----:B------:R-:W-:Y:S01]  /*0240*/  UMOV UR5, 0x1 ;  /* 0x0000000100057882 */ /* 0x000fe20000000000 */
[----:B------:R-:W-:Y:S01]  /*0250*/  UMOV UR6, 0x2 ;  /* 0x0000000200067882 */ /* 0x000fe20000000000 */
[----:B------:R-:W-:Y:S01]  /*0260*/  ELECT P0, URZ, PT ;  /* 0x00000000003f782f */ /* 0x000fe20003800000 */
[----:B------:R-:W-:-:S04]  /*0270*/  UIADD3 UR6, -UR6, 0x100000, URZ ;  /* 0x0010000006067890 */ /* 0x000fc8000fffe13f */
[----:B------:R-:W-:Y:S02]  /*0280*/  USHF.L.U32 UR7, UR6, 0xb, URZ ;  /* 0x0000000b06077899 */ /* 0x000fe4000800063f */
[----:B------:R-:W-:Y:S02]  /*0290*/  USHF.L.U32 UR6, UR6, 0x1, URZ ;  /* 0x0000000106067899 */ /* 0x000fe4000800063f */
[----:B0-----:R-:W-:Y:S02]  /*02a0*/  ULEA UR8, UR8, UR4, 0x18 ;  /* 0x0000000408087291 */ /* 0x001fe4000f8ec03f */
[----:B------:R-:W-:-:S04]  /*02b0*/  UIADD3 UR4, -UR5, 0x100000, URZ ;  /* 0x0010000005047890 */ /* 0x000fc8000fffe13f */
[----:B------:R-:W-:Y:S02]  /*02c0*/  USHF.L.U32 UR5, UR4, 0xb, URZ ;  /* 0x0000000b04057899 */ /* 0x000fe4000800063f */
[----:B------:R-:W-:Y:S01]  /*02d0*/  USHF.L.U32 UR4, UR4, 0x1, URZ ;  /* 0x0000000104047899 */ /* 0x000fe2000800063f */
[----:B------:R-:W0:Y:S11]  /*02e0*/  FENCE.VIEW.ASYNC.S ;  /* 0x00000000000073c6 */ /* 0x000e360000000000 */
[----:B0-----:R0:W1:Y:S01]  /*02f0*/  SYNCS.EXCH.64 URZ, [UR8+0x38000], UR4 ;  /* 0x03800004083f75b2 */ /* 0x0010620008000100 */
[----:B------:R0:W2:Y:S01]  /*0300*/  SYNCS.EXCH.64 URZ, [UR8+0x38038], UR6 ;  /* 0x03803806083f75b2 */ /* 0x0000a20008000100 */
[----:B------:R0:W3:Y:S01]  /*0310*/  SYNCS.EXCH.64 URZ, [UR8+0x38008], UR4 ;  /* 0x03800804083f75b2 */ /* 0x0000e20008000100 */
[----:B------:R0:W4:Y:S01]  /*0320*/  SYNCS.EXCH.64 URZ, [UR8+0x38040], UR6 ;  /* 0x03804006083f75b2 */ /* 0x0001220008000100 */
[----:B------:R0:W0:Y:S01]  /*0330*/  SYNCS.EXCH.64 URZ, [UR8+0x38010], UR4 ;  /* 0x03801004083f75b2 */ /* 0x0000220008000100 */
        /* <DEDUP_REMOVED lines=9> */
[----:B------:R-:W-:Y:S01]  /*03d0*/  NOP ;  /* 0x0000000000007918 */ /* 0x000fe20000000000 */
.L_x_2:
[----:B0-----:R-:W-:Y:S01]  /*03e0*/  ULDC UR4, c[0x0][0x150] ;  /* 0x0000540000047ab9 */ /* 0x001fe20000000800 */
[----:B------:R-:W-:Y:S01]  /*03f0*/  LEA.HI R5, R5, R4, RZ, 0x2 ;  /* 0x0000000405057211 */ /* 0x000fe200078f10ff */
[----:B------:R-:W-:Y:S01]  /*0400*/  FMUL R6, R6, UR4 ;  /* 0x0000000406067c20 */ /* 0x000fe20008400000 */
[----:B------:R-:W-:Y:S01]  /*0410*/  LEA.HI R7, R7, R0, RZ, 0x2 ;  /* 0x0000000007077211 */ /* 0x000fe200078f10ff */
[----:B------:R-:W-:Y:S01]  /*0420*/  ULDC UR4, c[0x0][0x154] ;  /* 0x0000550000047ab9 */ /* 0x000fe20000000800 */
[----:B------:R-:W-:Y:S01]  /*0430*/  LOP3.LUT R5, R5, 0xfffffffc, RZ, 0xc0, !PT ;  /* 0xfffffffc05057812 */ /* 0x000fe200078ec0ff */
[----:B------:R-:W0:Y:S01]  /*0440*/  LDC R9, c[0x0][0x140] ;  /* 0x00005000ff097b82 */ /* 0x000e220000000800 */
[----:B------:R-:W-:Y:S01]  /*0450*/  LOP3.LUT R7, R7, 0x3ffffffc, RZ, 0xc0, !PT ;  /* 0x3ffffffc07077812 */ /* 0x000fe200078ec0ff */
[----:B------:R-:W5:Y:S01]  /*0460*/  F2I.U32.TRUNC.NTZ R6, R6 ;  /* 0x0000000600067305 */ /* 0x000f62000020f000 */
[----:B------:R-:W-:Y:S01]  /*0470*/  I2FP.F32.U32 R2, R13 ;  /* 0x0000000d00027245 */ /* 0x000fe20000201000 */
[----:B------:R-:W-:Y:S01]  /*0480*/  IMAD.IADD R5, R4, 0x1, -R5 ;  /* 0x0000000104057824 */ /* 0x000fe200078e0a05 */
[----:B------:R-:W-:Y:S01]  /*0490*/  LOP3.LUT P0, RZ, R15, 0x7, RZ, 0xc0, !PT ;  /* 0x000000070fff7812 */ /* 0x000fe2000780c0ff */
[----:B------:R-:W-:Y:S01]  /*04a0*/  IMAD.IADD R0, R0, 0x1, -R7 ;  /* 0x0000000100007824 */ /* 0x000fe200078e0a07 */
[----:B------:R-:W-:Y:S01]  /*04b0*/  ISETP.NE.AND P3, PT, R11, 0x1, PT ;  /* 0x000000010b00780c */ /* 0x000fe20003f65270 */
[----:B------:R-:W-:Y:S01]  /*04c0*/  FMUL R8, R2, UR4 ;  /* 0x0000000402087c20 */ /* 0x000fe20008400000 */
[----:B------:R-:W-:Y:S01]  /*04d0*/  ULDC UR4, c[0x0][0x144] ;  /* 0x0000510000047ab9 */ /* 0x000fe20000000800 */
[----:B------:R-:W-:Y:S01]  /*04e0*/  IMAD R5, R0, 0x4, R5 ;  /* 0x0000000400057824 */ /* 0x000fe200078e0205 */
[----:B------:R-:W-:Y:S01]  /*04f0*/  NOP ;  /* 0x0000000000007918 */ /* 0x000fe20000000000 */
[----:B------:R-:W-:-:S02]  /*0500*/  NOP ;  /* 0x0000000000007918 */ /* 0x000fc40000000000 */
[----:B------:R-:W1:Y:S01]  /*0510*/  F2I.U32.TRUNC.NTZ R8, R8 ;  /* 0x0000000800087305 */ /* 0x000e62000020f000 */
[C---:B------:R-:W-:Y:S01]  /*0520*/  LEA.HI R0, R5.reuse, R5, RZ, 0x1 ;  /* 0x0000000505007211 */ /* 0x040fe200078f08ff */
[C---:B------:R-:W-:Y:S02]  /*0530*/  IMAD.SHL.U32 R2, R5.reuse, 0x4, RZ ;  /* 0x0000000405027824 */ /* 0x040fe400078e00ff */
[----:B-----5:R-:W-:Y:S01]  /*0540*/  IMAD.MOV R7, RZ, RZ, -R6 ;  /* 0x000000ffff077224 */ /* 0x020fe200078e0a06 */
[----:B------:R-:W-:Y:S02]  /*0550*/  LOP3.LUT R0, R0, 0xfffffffe, RZ, 0xc0, !PT ;  /* 0xfffffffe00007812 */ /* 0x000fe400078ec0ff */
[----:B------:R-:W-:Y:S01]  /*0560*/  LOP3.LUT R2, R5, 0xc, R2, 0x78, !PT ;  /* 0x0000000c05027812 */ /* 0x000fe200078e7802 */
[----:B------:R-:W-:Y:S01]  /*0570*/  IMAD R7, R7, UR4, R12 ;  /* 0x0000000407077c24 */ /* 0x000fe2000f8e020c */
[----:B------:R-:W-:Y:S01]  /*0580*/  ULDC UR4, c[0x0][0x148] ;  /* 0x0000520000047ab9 */ /* 0x000fe20000000800 */
[----:B------:R-:W-:Y:S01]  /*0590*/  IMAD.IADD R0, R5, 0x1, -R0 ;  /* 0x0000000105007824 */ /* 0x000fe200078e0a00 */
[----:B0-----:R-:W-:-:S02]  /*05a0*/  ISETP.EQ.U32.AND P1, PT, R9, 0x1, PT ;  /* 0x000000010900780c */ /* 0x001fc40003f22070 */
[----:B------:R-:W-:Y:S02]  /*05b0*/  ISETP.LT.U32.AND P0, PT, R2, 0x2, !P0 ;  /* 0x000000020200780c */ /* 0x000fe40004701070 */
[----:B------:R-:W-:Y:S01]  /*05c0*/  ISETP.NE.AND P4, PT, R0, R7, PT ;  /* 0x000000070000720c */ /* 0x000fe20003f85270 */
[----:B-1----:R-:W-:Y:S01]  /*05d0*/  IMAD.MOV R6, RZ, RZ, -R8 ;  /* 0x000000ffff067224 */ /* 0x002fe200078e0a08 */
[----:B------:R-:W-:-:S03]  /*05e0*/  SHF.R.S32.HI R0, RZ, 0x1f, R3 ;  /* 0x0000001fff007819 */ /* 0x000fc60000011403 */
[----:B------:R-:W-:Y:S01]  /*05f0*/  IMAD R5, R6, UR4, R13 ;  /* 0x0000000406057c24 */ /* 0x000fe2000f8e020d */
[----:B------:R-:W-:-:S04]  /*0600*/  LEA.HI R0, R0, R3, RZ, 0x2 ;  /* 0x0000000300007211 */ /* 0x000fc800078f10ff */
[----:B------:R-:W-:-:S03]  /*0610*/  LOP3.LUT R0, R0, 0xfffffffc, RZ, 0xc0, !PT ;  /* 0xfffffffc00007812 */ /* 0x000fc600078ec0ff */
[----:B------:R-:W-:Y:S02]  /*0620*/  @P4 LEA.HI R4, R2, R2, RZ, 0x1 ;  /* 0x0000000202044211 */ /* 0x000fe400078f08ff */
[----:B------:R-:W-:Y:S01]  /*0630*/  IMAD.IADD R8, R3, 0x1, -R0 ;  /* 0x0000000103087824 */ /* 0x000fe200078e0a00 */
[----:B------:R-:W-:Y:S02]  /*0640*/  SEL R0, RZ, 0x1, !P0 ;  /* 0x00000001ff007807 */ /* 0x000fe40004000000 */
[----:B------:R-:W-:Y:S02]  /*0650*/  @P4 SHF.R.S32.HI R4, RZ, 0x1, R4 ;  /* 0x00000001ff044819 */ /* 0x000fe40000011404 */
[----:B------:R-:W-:Y:S02]  /*0660*/  LOP3.LUT P2, RZ, R11, R8, RZ, 0xfc, !PT ;  /* 0x000000080bff7212 */ /* 0x000fe4000784fcff */
[----:B------:R-:W-:Y:S01]  /*0670*/  @P4 ISETP.NE.AND P5, PT, R4, R5, PT ;  /* 0x000000050400420c */ /* 0x000fe20003fa5270 */
[----:B------:R-:W-:Y:S01]  /*0680*/  IMAD.MOV.U32 R5, RZ, RZ, 0x1 ;  /* 0x00000001ff057424 */ /* 0x000fe200078e00ff */
[----:B------:R-:W-:-:S02]  /*0690*/  SEL R3, RZ, 0x1, P2 ;  /* 0x00000001ff037807 */ /* 0x000fc40001000000 */
[----:B------:R-:W-:Y:S02]  /*06a0*/  @P4 SEL R5, RZ, 0x1, P5 ;  /* 0x00000001ff054807 */ /* 0x000fe40002800000 */
[----:B------:R-:W-:Y:S02]  /*06b0*/  SEL R3, R3, 0x2, P3 ;  /* 0x0000000203037807 */ /* 0x000fe40001800000 */
[----:B------:R-:W-:Y:S01]  /*06c0*/  LOP3.LUT R5, R5, R0, RZ, 0xc0, !PT ;  /* 0x0000000005057212 */ /* 0x000fe200078ec0ff */
[----:B------:R-:W-:Y:S06]  /*06d0*/  @!P1 BRA `(.L_x_3) ;  /* 0x0000000000089947 */ /* 0x000fec0003800000 */
[----:B--234-:R-:W-:Y:S01]  /*06e0*/  UCGABAR_ARV ;  /* 0x00000000000079c7 */ /* 0x01cfe20008000000 */
[----:B------:R-:W-:Y:S05]  /*06f0*/  BRA `(.L_x_4) ;  /* 0x0000000000047947 */ /* 0x000fea0003800000 */
.L_x_3:
[----:B--234-:R-:W-:Y:S01]  /*0700*/  NOP ;  /* 0x0000000000007918 */ /* 0x01cfe20000000000 */
.L_x_4:
[----:B------:R-:W-:Y:S01]  /*0710*/  ULDC.64 UR4, c[0x0][0x618] ;  /* 0x0001860000047ab9 */ /* 0x000fe20000000a00 */
[----:B------:R-:W-:Y:S01]  /*0720*/  ULDC.64 UR12, c[0x0][0x208] ;  /* 0x00008200000c7ab9 */ /* 0x000fe20000000a00 */
[----:B------:R-:W-:-:S04]  /*0730*/  ISETP.NE.U32.AND P0, PT, RZ, UR4, PT ;  /* 0x00000004ff007c0c */ /* 0x000fc8000bf05070 */
[----:B------:R-:W-:-:S13]  /*0740*/  ISETP.NE.AND.EX P0, PT, RZ, UR5, PT, P0 ;  /* 0x00000005ff007c0c */ /* 0x000fda000bf05300 */
[----:B------:R-:W-:Y:S05]  /*0750*/  @!P0 BRA `(.L_x_5) ;  /* 0x00000000001c8947 */ /* 0x000fea0003800000 */
[----:B------:R-:W0:Y:S02]  /*0760*/  LDC.64 R6, c[0x0][0x618] ;  /* 0x00018600ff067b82 */ /* 0x000e240000000a00 */
[----:B0-----:R-:W2:Y:S02]  /*0770*/  LDG.E.64 R6, desc[UR12][R6.64] ;  /* 0x0000000c06067981 */ /* 0x001ea4000c1e1b00 */
[----:B--2---:R-:W-:-:S04]  /*0780*/  ISETP.NE.U32.AND P0, PT, R6, RZ, PT ;  /* 0x000000ff0600720c */ /* 0x004fc80003f05070 */
[----:B------:R-:W-:-:S13]  /*0790*/  ISETP.NE.AND.EX P0, PT, R7, RZ, PT, P0 ;  /* 0x000000ff0700720c */ /* 0x000fda0003f05300 */
[----:B------:R-:W-:Y:S05]  /*07a0*/  @!P0 BRA `(.L_x_5) ;  /* 0x0000000000088947 */ /* 0x000fea0003800000 */
[----:B------:R0:W5:Y:S01]  /*07b0*/  LD.E R0, desc[UR12][R6.64] ;  /* 0x0000000c06007980 */ /* 0x000162000c101900 */
[----:B------:R-:W-:Y:S05]  /*07c0*/  BRA `(.L_x_6) ;  /* 0x0000000000207947 */ /* 0x000fea0003800000 */
.L_x_5:
[----:B------:R-:W-:Y:S02]  /*07d0*/  ULDC.64 UR4, c[0x0][0x608] ;  /* 0x0001820000047ab9 */ /* 0x000fe40000000a00 */
[----:B------:R-:W-:-:S04]  /*07e0*/  ISETP.NE.U32.AND P0, PT, RZ, UR4, PT ;  /* 0x00000004ff007c0c */ /* 0x000fc8000bf05070 */
[----:B------:R-:W-:-:S13]  /*07f0*/  ISETP.NE.AND.EX P0, PT, RZ, UR5, PT, P0 ;  /* 0x00000005ff007c0c */ /* 0x000fda000bf05300 */
[----:B------:R-:W-:Y:S05]  /*0800*/  @!P0 BRA `(.L_x_7) ;  /* 0x00000000000c8947 */ /* 0x000fea0003800000 */
[----:B------:R-:W0:Y:S02]  /*0810*/  LDC.64 R6, c[0x0][0x608] ;  /* 0x00018200ff067b82 */ /* 0x000e240000000a00 */
[----:B0-----:R1:W5:Y:S01]  /*0820*/  LDG.E R0, desc[UR12][R6.64] ;  /* 0x0000000c06007981 */ /* 0x001362000c1e1900 */
[----:B------:R-:W-:Y:S05]  /*0830*/  BRA `(.L_x_6) ;  /* 0x0000000000047947 */ /* 0x000fea0003800000 */
.L_x_7:
[----:B------:R-:W2:Y:S02]  /*0840*/  LDC R0, c[0x0][0x600] ;  /* 0x00018000ff007b82 */ /* 0x000ea40000000800 */
.L_x_6:
[----:B------:R-:W-:Y:S02]  /*0850*/  ULDC.64 UR4, c[0x0][0x620] ;  /* 0x0001880000047ab9 */ /* 0x000fe40000000a00 */
[----:B------:R-:W-:-:S04]  /*0860*/  ISETP.NE.U32.AND P0, PT, RZ, UR4, PT ;  /* 0x00000004ff007c0c */ /* 0x000fc8000bf05070 */
[----:B------:R-:W-:-:S13]  /*0870*/  ISETP.NE.AND.EX P0, PT, RZ, UR5, PT, P0 ;  /* 0x00000005ff007c0c */ /* 0x000fda000bf05300 */
[----:B------:R-:W-:Y:S05]  /*0880*/  @!P0 BRA `(.L_x_8) ;  /* 0x00000000001c8947 */ /* 0x000fea0003800000 */
[----:B01----:R-:W0:Y:S02]  /*0890*/  LDC.64 R6, c[0x0][0x620] ;  /* 0x00018800ff067b82 */ /* 0x003e240000000a00 */
[----:B0-----:R-:W3:Y:S02]  /*08a0*/  LDG.E.64 R6, desc[UR12][R6.64] ;  /* 0x0000000c06067981 */ /* 0x001ee4000c1e1b00 */
[----:B---3--:R-:W-:-:S04]  /*08b0*/  ISETP.NE.U32.AND P0, PT, R6, RZ, PT ;  /* 0x000000ff0600720c */ /* 0x008fc80003f05070 */
[----:B------:R-:W-:-:S13]  /*08c0*/  ISETP.NE.AND.EX P0, PT, R7, RZ, PT, P0 ;  /* 0x000000ff0700720c */ /* 0x000fda0003f05300 */
[----:B------:R-:W-:Y:S05]  /*08d0*/  @!P0 BRA `(.L_x_8) ;  /* 0x0000000000088947 */ /* 0x000fea0003800000 */
[----:B------:R0:W5:Y:S01]  /*08e0*/  LD.E R9, desc[UR12][R6.64] ;  /* 0x0000000c06097980 */ /* 0x000162000c101900 */
[----:B------:R-:W-:Y:S05]  /*08f0*/  BRA `(.L_x_9) ;  /* 0x0000000000207947 */ /* 0x000fea0003800000 */
.L_x_8:
[----:B------:R-:W-:Y:S02]  /*0900*/  ULDC.64 UR4, c[0x0][0x610] ;  /* 0x0001840000047ab9 */ /* 0x000fe40000000a00 */
[----:B------:R-:W-:-:S04]  /*0910*/  ISETP.NE.U32.AND P0, PT, RZ, UR4, PT ;  /* 0x00000004ff007c0c */ /* 0x000fc8000bf05070 */
[----:B------:R-:W-:-:S13]  /*0920*/  ISETP.NE.AND.EX P0, PT, RZ, UR5, PT, P0 ;  /* 0x00000005ff007c0c */ /* 0x000fda000bf05300 */
[----:B------:R-:W-:Y:S05]  /*0930*/  @!P0 BRA `(.L_x_10) ;  /* 0x00000000000c8947 */ /* 0x000fea0003800000 */
[----:B01----:R-:W0:Y:S02]  /*0940*/  LDC.64 R6, c[0x0][0x610] ;  /* 0x00018400ff067b82 */ /* 0x003e240000000a00 */
[----:B0-----:R1:W5:Y:S01]  /*0950*/  LDG.E R9, desc[UR12][R6.64] ;  /* 0x0000000c06097981 */ /* 0x001362000c1e1900 */
[----:B------:R-:W-:Y:S05]  /*0960*/  BRA `(.L_x_9) ;  /* 0x0000000000047947 */ /* 0x000fea0003800000 */
.L_x_10:
[----:B------:R-:W3:Y:S02]  /*0970*/  LDC R9, c[0x0][0x604] ;  /* 0x00018100ff097b82 */ /* 0x000ee40000000800 */
.L_x_9:
[----:B------:R-:W4:Y:S01]  /*0980*/  LDC R4, c[0x0][0x3e8] ;  /* 0x0000fa00ff047b82 */ /* 0x000f220000000800 */
[----:B------:R-:W-:Y:S01]  /*0990*/  ULDC UR4, c[0x0][0x3dc] ;  /* 0x0000f70000047ab9 */ /* 0x000fe20000000800 */
[----:B------:R-:W-:Y:S01]  /*09a0*/  ULDC.64 UR6, c[0x0][0x3e0] ;  /* 0x0000f80000067ab9 */ /* 0x000fe20000000a00 */
[----:B------:R-:W-:Y:S02]  /*09b0*/  UIADD3 UR4, UR4, 0x1f, URZ ;  /* 0x0000001f04047890 */ /* 0x000fe4000fffe03f */
[----:B------:R-:W-:Y:S02]  /*09c0*/  UIMAD UR6, UR7, UR6, URZ ;  /* 0x00000006070672a4 */ /* 0x000fe4000f8e023f */
[----:B------:R-:W-:-:S04]  /*09d0*/  USHF.R.S32.HI UR5, URZ, 0x1f, UR4 ;  /* 0x0000001f3f057899 */ /* 0x000fc80008011404 */
[----:B------:R-:W-:-:S04]  /*09e0*/  ULEA.HI UR5, UR5, UR4, URZ, 0x5 ;  /* 0x0000000405057291 */ /* 0x000fc8000f8f283f */
[----:B------:R-:W-:Y:S01]  /*09f0*/  USHF.R.S32.HI UR15, URZ, 0x5, UR5 ;  /* 0x000000053f0f7899 */ /* 0x000fe20008011405 */
[----:B----4-:R-:W-:-:S05]  /*0a00*/  IMAD R4, R4, UR6, RZ ;  /* 0x0000000604047c24 */ /* 0x010fca000f8e02ff */
[----:B------:R-:W-:Y:S01]  /*0a10*/  IMAD R4, R4, UR15, RZ ;  /* 0x0000000f04047c24 */ /* 0x000fe2000f8e02ff */
[----:B------:R-:W-:Y:S06]  /*0a20*/  @!P1 BRA `(.L_x_11) ;  /* 0x00000000000c9947 */ /* 0x000fec0003800000 */
[----:B------:R-:W-:Y:S01]  /*0a30*/  UCGABAR_WAIT ;  /* 0x0000000000007dc7 */ /* 0x000fe20008000000 */
[----:B------:R-:W-:Y:S01]  /*0a40*/  CCTL.IVALL ;  /* 0x00000000ff00798f */ /* 0x000fe20002000000 */
[----:B------:R-:W-:Y:S05]  /*0a50*/  BRA `(.L_x_12) ;  /* 0x0000000000047947 */ /* 0x000fea0003800000 */
.L_x_11:
[----:B------:R-:W-:Y:S06]  /*0a60*/  BAR.SYNC.DEFER_BLOCKING 0x0 ;  /* 0x0000000000007b1d */ /* 0x000fec0000010000 */
.L_x_12:
[----:B------:R-:W-:-:S13]  /*0a70*/  ISETP.NE.AND P0, PT, R11, RZ, PT ;  /* 0x000000ff0b00720c */ /* 0x000fda0003f05270 */
[----:B------:R-:W-:Y:S05]  /*0a80*/  @!P0 BRA `(.L_x_13) ;  /* 0x00000088006c8947 */ /* 0x000fea0003800000 */
[----:B------:R-:W-:-:S13]  /*0a90*/  ISETP.NE.AND P0, PT, R11, 0x1, PT ;  /* 0x000000010b00780c */ /* 0x000fda0003f05270 */
[----:B------:R-:W-:Y:S05]  /*0aa0*/  @P0 EXIT ;  /* 0x000000000000094d */ /* 0x000fea0003800000 */
[----:B------:R-:W-:Y:S01]  /*0ab0*/  ISETP.GE.AND P0, PT, R4, 0x1, PT ;  /* 0x000000010400780c */ /* 0x000fe20003f06270 */
[----:B------:R-:W-:Y:S01]  /*0ac0*/  UMOV UR4, URZ ;  /* 0x0000003f00047c82 */ /* 0x000fe20008000000 */
[----:B------:R-:W-:Y:S02]  /*0ad0*/  CS2R R86, SRZ ;  /* 0x0000000000567805 */ /* 0x000fe4000001ff00 */
[----:B------:R-:W-:Y:S02]  /*0ae0*/  CS2R R88, SRZ ;  /* 0x0000000000587805 */ /* 0x000fe4000001ff00 */
[----:B------:R-:W-:Y:S02]  /*0af0*/  CS2R R90, SRZ ;  /* 0x00000000005a7805 */ /* 0x000fe4000001ff00 */
[----:B------:R-:W-:Y:S02]  /*0b00*/  CS2R R92, SRZ ;  /* 0x00000000005c7805 */ /* 0x000fe4000001ff00 */
[----:B------:R-:W-:-:S02]  /*0b10*/  CS2R R94, SRZ ;  /* 0x00000000005e7805 */ /* 0x000fc4000001ff00 */
[----:B------:R-:W-:Y:S02]  /*0b20*/  CS2R R96, SRZ ;  /* 0x0000000000607805 */ /* 0x000fe4000001ff00 */
        /* <DEDUP_REMOVED lines=57> */
[----:B------:R-:W-:Y:S01]  /*0ec0*/  CS2R R84, SRZ ;  /* 0x0000000000547805 */ /* 0x000fe2000001ff00 */
[----:B------:R-:W-:Y:S06]  /*0ed0*/  @!P0 BRA `(.L_x_14) ;  /* 0x0000000000d88947 */ /* 0x000fec0003800000 */
[----:B01----:R-:W-:-:S04]  /*0ee0*/  LOP3.LUT R6, R3, 0x1, RZ, 0xfc, !PT ;  /* 0x0000000103067812 */ /* 0x003fc800078efcff */
[----:B------:R-:W-:-:S13]  /*0ef0*/  ISETP.NE.AND P1, PT, R6, 0x3, PT ;  /* 0x000000030600780c */ /* 0x000fda0003f25270 */
[----:B------:R-:W-:Y:S05]  /*0f00*/  @!P1 BRA `(.L_x_15) ;  /* 0x0000000000049947 */ /* 0x000fea0003800000 */
[----:B------:R-:W-:Y:S01]  /*0f10*/  BPT.TRAP 0x1 ;  /* 0x000000040000795c */ /* 0x000fe20000300000 */
.L_x_15:
[----:B------:R-:W0:Y:S01]  /*0f20*/  S2UR UR5, SR_CgaCtaId ;  /* 0x00000000000579c3 */ /* 0x000e220000008800 */
[----:B------:R-:W-:Y:S01]  /*0f30*/  SHF.L.U32 R6, RZ, 0x1f, RZ ;  /* 0x0000001fff067819 */ /* 0x000fe200000006ff */
[----:B------:R-:W-:Y:S02]  /*0f40*/  UMOV UR4, 0x400 ;  /* 0x0000040000047882 */ /* 0x000fe40000000000 */
[----:B0-----:R-:W-:-:S12]  /*0f50*/  ULEA UR4, UR5, UR4, 0x18 ;  /* 0x0000000405047291 */ /* 0x001fd8000f8ec03f */
.L_x_16:
[----:B0-----:R-:W-:-:S04]  /*0f60*/  IMAD.U32 R7, RZ, RZ, UR4 ;  /* 0x00000004ff077e24 */ /* 0x001fc8000f8e00ff */
[----:B------:R0:W1:Y:S03]  /*0f70*/  SYNCS.PHASECHK.TRANS64.TRYWAIT P1, [R7+URZ+0x38000], R6 ;  /* 0x03800006070075a7 */ /* 0x000066000802017f */
[----:B-1----:R-:W-:Y:S05]  /*0f80*/  @!P1 NANOSLEEP.SYNCS 0x989680 ;  /* 0x009896800000995d */ /* 0x002fea0003900000 */
[----:B------:R-:W1:Y:S02]  /*0f90*/  @!P1 SYNCS.PHASECHK.TRANS64 P1, [R7+URZ+0x38000], R6 ;  /* 0x03800006070095a7 */ /* 0x000e64000802007f */
[----:B-1----:R-:W-:Y:S05]  /*0fa0*/  @!P1 BRA `(.L_x_16) ;  /* 0xfffffffc00ec9947 */ /* 0x002fea000383ffff */
[----:B------:R-:W-:Y:S01]  /*0fb0*/  UIADD3 UR5, UR4, 0x1c000, URZ ;  /* 0x0001c00004057890 */ /* 0x000fe2000fffe03f */
[----:B------:R-:W-:Y:S01]  /*0fc0*/  WARPGROUP.ARRIVE ;  /* 0x00000000000079c5 */ /* 0x000fe20000000000 */
[----:B------:R-:W-:Y:S02]  /*0fd0*/  USHF.R.U32.HI UR4, URZ, 0x4, UR4 ;  /* 0x000000043f047899 */ /* 0x000fe40008011604 */
[----:B------:R-:W-:Y:S02]  /*0fe0*/  USHF.R.U32.HI UR5, URZ, 0x4, UR5 ;  /* 0x000000043f057899 */ /* 0x000fe40008011605 */
[----:B------:R-:W-:Y:S02]  /*0ff0*/  ULOP3.LUT UR4, UR4, 0x3fff, URZ, 0xc0, !UPT ;  /* 0x00003fff04047892 */ /* 0x000fe4000f8ec03f */
[----:B------:R-:W-:Y:S02]  /*1000*/  ULOP3.LUT UR5, UR5, 0x3fff, URZ, 0xc0, !UPT ;  /* 0x00003fff05057892 */ /* 0x000fe4000f8ec03f */
[----:B------:R-:W-:-:S02]  /*1010*/  ULOP3.LUT UR8, UR4, 0x10000, URZ, 0xfc, !UPT ;  /* 0x0001000004087892 */ /* 0x000fc4000f8efc3f */
[----:B------:R-:W-:Y:S01]  /*1020*/  ULOP3.LUT UR9, UR5, 0x10000, URZ, 0xfc, !UPT ;  /* 0x0001000005097892 */ /* 0x000fe2000f8efc3f */
[----:B------:R-:W-:Y:S02]  /*1030*/  UMOV UR7, 0x40000040 ;  /* 0x4000004000077882 */ /* 0x000fe40000000000 */
[----:B------:R-:W-:Y:S02]  /*1040*/  UMOV UR5, 0x40000040 ;  /* 0x4000004000057882 */ /* 0x000fe40000000000 */
[----:B------:R-:W-:Y:S02]  /*1050*/  UMOV UR4, UR8 ;  /* 0x0000000800047c82 */ /* 0x000fe40008000000 */
[----:B------:R-:W-:Y:S02]  /*1060*/  UMOV UR6, UR9 ;  /* 0x0000000900067c82 */ /* 0x000fe40008000000 */
[----:B------:R-:W-:Y:S01]  /*1070*/  HGMMA.64x128x8.F32.TF32 R88, gdesc[UR4], RZ, !UPT ;  /* 0x05e00000045879f0 */ /* 0x000fe2000c7028ff */
[----:B------:R-:W-:Y:S01]  /*1080*/  UIADD3 UR4, UR8, 0x200, URZ ;  /* 0x0000020008047890 */ /* 0x000fe2000fffe03f */
[----:B------:R-:W-:-:S10]  /*1090*/  UMOV UR5, 0x40000040 ;  /* 0x4000004000057882 */ /* 0x000fd40000000000 */
[----:B------:R-:W-:Y:S01]  /*10a0*/  HGMMA.64x128x8.F32.TF32 R24, gdesc[UR4], RZ, !UPT ;  /* 0x05e00000041879f0 */ /* 0x000fe2000c7028ff */
[----:B------:R-:W-:Y:S02]  /*10b0*/  UIADD3 UR4, UR8, 0x2, URZ ;  /* 0x0000000208047890 */ /* 0x000fe4000fffe03f */
[----:B------:R-:W-:Y:S01]  /*10c0*/  UIADD3 UR6, UR9, 0x2, URZ ;  /* 0x0000000209067890 */ /* 0x000fe2000fffe03f */
[----:B------:R-:W-:Y:S01]  /*10d0*/  UMOV UR5, 0x40000040 ;  /* 0x4000004000057882 */ /* 0x000fe20000000000 */
[----:B------:R-:W-:-:S07]  /*10e0*/  UMOV UR7, 0x40000040 ;  /* 0x4000004000077882 */ /* 0x000fce0000000000 */
[----:B------:R-:W-:Y:S01]  /*10f0*/  HGMMA.64x128x8.F32.TF32 R88, gdesc[UR4], R88 ;  /* 0x05e00000045879f0 */ /* 0x000fe20008702858 */
[----:B------:R-:W-:Y:S01]  /*1100*/  UIADD3 UR4, UR8, 0x202, URZ ;  /* 0x0000020208047890 */ /* 0x000fe2000fffe03f */
[----:B------:R-:W-:-:S10]  /*1110*/  UMOV UR5, 0x40000040 ;  /* 0x4000004000057882 */ /* 0x000fd40000000000 */
[----:B------:R-:W-:Y:S01]  /*1120*/  HGMMA.64x128x8.F32.TF32 R24, gdesc[UR4], R24 ;  /* 0x05e00000041879f0 */ /* 0x000fe20008702818 */
        /* <DEDUP_REMOVED lines=15> */
[----:B------:R-:W-:Y:S01]  /*1220*/  HGMMA.64x128x8.F32.TF32 R24, gdesc[UR4], R24, gsb0 ;  /* 0x05e00000041879f0 */ /* 0x000fe20008002818 */
[----:B------:R-:W-:-:S05]  /*1230*/  UMOV UR4, 0x1 ;  /* 0x0000000100047882 */ /* 0x000fca0000000000 */
.L_x_14:
[----:B01----:R-:W-:-:S05]  /*1240*/  VIMNMX R7, R4, 0x1, PT ;  /* 0x0000000104077848 */ /* 0x003fca0003fe0100 */
[----:B------:R-:W-:-:S05]  /*1250*/  IMAD.IADD R7, R4, 0x1, -R7 ;  /* 0x0000000104077824 */ /* 0x000fca00078e0a07 */
[----:B------:R-:W-:-:S13]  /*1260*/  ISETP.GE.AND P1, PT, R7, 0x1, PT ;  /* 0x000000010700780c */ /* 0x000fda0003f26270 */
[----:B------:R-:W-:Y:S05]  /*1270*/  @!P1 BRA `(.L_x_17) ;  /* 0x00000004004c9947 */ /* 0x000fea0003800000 */
[----:B------:R-:W0:Y:S01]  /*1280*/  S2UR UR6, SR_CgaCtaId ;  /* 0x00000000000679c3 */ /* 0x000e220000008800 */
[----:B------:R-:W-:Y:S01]  /*1290*/  UMOV UR5, 0x400 ;  /* 0x0000040000057882 */ /* 0x000fe20000000000 */
[----:B------:R-:W-:Y:S01]  /*12a0*/  LOP3.LUT R12, R3, 0x1, RZ, 0xfc, !PT ;  /* 0x00000001030c7812 */ /* 0x000fe200078efcff */
[----:B------:R-:W-:Y:S01]  /*12b0*/  IMAD.MOV.U32 R10, RZ, RZ, RZ ;  /* 0x000000ffff0a7224 */ /* 0x000fe200078e00ff */
[----:B------:R-:W-:Y:S01]  /*12c0*/  UISETP.NE.U32.AND UP0, UPT, UR4, URZ, UPT ;  /* 0x0000003f0400728c */ /* 0x000fe2000bf05070 */
[----:B------:R-:W-:Y:S02]  /*12d0*/  IMAD.MOV.U32 R4, RZ, RZ, R7 ;  /* 0x000000ffff047224 */ /* 0x000fe400078e0007 */
[----:B------:R-:W-:Y:S01]  /*12e0*/  IMAD.MOV.U32 R6, RZ, RZ, RZ ;  /* 0x000000ffff067224 */ /* 0x000fe200078e00ff */
[----:B0-----:R-:W-:-:S04]  /*12f0*/  ULEA UR7, UR6, UR5, 0x18 ;  /* 0x0000000506077291 */ /* 0x001fc8000f8ec03f */
[----:B------:R-:W-:Y:S02]  /*1300*/  UIADD3 UR6, UR7, 0x1c000, URZ ;  /* 0x0001c00007067890 */ /* 0x000fe4000fffe03f */
[----:B------:R-:W-:Y:S02]  /*1310*/  USHF.R.U32.HI UR5, URZ, 0x4, UR7 ;  /* 0x000000043f057899 */ /* 0x000fe40008011607 */
[----:B------:R-:W-:Y:S02]  /*1320*/  USHF.R.U32.HI UR6, URZ, 0x4, UR6 ;  /* 0x000000043f067899 */ /* 0x000fe40008011606 */
[----:B------:R-:W-:Y:S02]  /*1330*/  ULOP3.LUT UR5, UR5, 0x3fff, URZ, 0xc0, !UPT ;  /* 0x00003fff05057892 */ /* 0x000fe4000f8ec03f */
[----:B------:R-:W-:Y:S02]  /*1340*/  ULOP3.LUT UR6, UR6, 0x3fff, URZ, 0xc0, !UPT ;  /* 0x00003fff06067892 */ /* 0x000fe4000f8ec03f */
[----:B------:R-:W-:-:S02]  /*1350*/  ULOP3.LUT UR14, UR5, 0x10000, URZ, 0xfc, !UPT ;  /* 0x00010000050e7892 */ /* 0x000fc4000f8efc3f */
[----:B------:R-:W-:-:S12]  /*1360*/  ULOP3.LUT UR15, UR6, 0x10000, URZ, 0xfc, !UPT ;  /* 0x00010000060f7892 */ /* 0x000fd8000f8efc3f */
.L_x_22:
[----:B------:R-:W-:-:S13]  /*1370*/  ISETP.NE.AND P2, PT, R12, 0x3, PT ;  /* 0x000000030c00780c */ /* 0x000fda0003f45270 */
[----:B------:R-:W-:Y:S05]  /*1380*/  @!P2 BRA `(.L_x_18) ;  /* 0x000000000004a947 */ /* 0x000fea0003800000 */
[----:B------:R-:W-:Y:S01]  /*1390*/  BPT.TRAP 0x1 ;  /* 0x000000040000795c */ /* 0x000fe20000300000 */
.L_x_18:
[----:B------:R-:W-:Y:S01]  /*13a0*/  SHF.L.U32 R8, R10, 0x1f, RZ ;  /* 0x0000001f0a087819 */ /* 0x000fe200000006ff */
[----:B------:R-:W-:-:S12]  /*13b0*/  ULEA UR5, UR4, UR7, 0x3 ;  /* 0x0000000704057291 */ /* 0x000fd8000f8e183f */
.L_x_19:
[----:B0-----:R-:W-:-:S04]  /*13c0*/  IMAD.U32 R11, RZ, RZ, UR5 ;  /* 0x00000005ff0b7e24 */ /* 0x001fc8000f8e00ff */
[----:B------:R0:W1:Y:S03]  /*13d0*/  SYNCS.PHASECHK.TRANS64.TRYWAIT P1, [R11+URZ+0x38000], R8 ;  /* 0x038000080b0075a7 */ /* 0x000066000802017f */
[----:B-1----:R-:W-:Y:S05]  /*13e0*/  @!P1 NANOSLEEP.SYNCS 0x989680 ;  /* 0x009896800000995d */ /* 0x002fea0003900000 */
[----:B------:R-:W1:Y:S02]  /*13f0*/  @!P1 SYNCS.PHASECHK.TRANS64 P1, [R11+URZ+0x38000], R8 ;  /* 0x038000080b0095a7 */ /* 0x000e64000802007f */
[----:B-1----:R-:W-:Y:S05]  /*1400*/  @!P1 BRA `(.L_x_19) ;  /* 0xfffffffc00ec9947 */ /* 0x002fea000383ffff */
[----:B------:R-:W-:Y:S01]  /*1410*/  ULEA UR5, UR4, UR14, 0xa ;  /* 0x0000000e04057291 */ /* 0x000fe2000f8e503f */
[----:B------:R-:W-:Y:S01]  /*1420*/  WARPGROUP.ARRIVE ;  /* 0x00000000000079c5 */ /* 0x000fe20000000000 */
[----:B------:R-:W-:Y:S01]  /*1430*/  ULEA UR6, UR4, UR15, 0xa ;  /* 0x0000000f04067291 */ /* 0x000fe2000f8e503f */
[----:B------:R-:W-:Y:S01]  /*1440*/  UMOV UR9, 0x40000040 ;  /* 0x4000004000097882 */ /* 0x000fe20000000000 */
[----:B------:R-:W-:-:S03]  /*1450*/  UMOV UR11, 0x40000040 ;  /* 0x40000040000b7882 */ /* 0x000fc60000000000 */
[----:B------:R-:W-:Y:S02]  /*1460*/  UMOV UR8, UR5 ;  /* 0x0000000500087c82 */ /* 0x000fe40008000000 */
[----:B------:R-:W-:Y:S02]  /*1470*/  UMOV UR10, UR6 ;  /* 0x00000006000a7c82 */ /* 0x000fe40008000000 */
[----:B------:R-:W-:Y:S01]  /*1480*/  HGMMA.64x128x8.F32.TF32 R88, gdesc[UR8], R88, UP0 ;  /* 0x05e00000085879f0 */ /* 0x000fe2000bf02858 */
[----:B------:R-:W-:Y:S01]  /*1490*/  UIADD3 UR8, UR5, 0x200, URZ ;  /* 0x0000020005087890 */ /* 0x000fe2000fffe03f */
[----:B------:R-:W-:-:S10]  /*14a0*/  UMOV UR9, 0x40000040 ;  /* 0x4000004000097882 */ /* 0x000fd40000000000 */
[----:B------:R-:W-:Y:S01]  /*14b0*/  HGMMA.64x128x8.F32.TF32 R24, gdesc[UR8], R24, UP0 ;  /* 0x05e00000081879f0 */ /* 0x000fe2000bf02818 */
        /* <DEDUP_REMOVED lines=23> */
[----:B------:R-:W-:Y:S03]  /*1630*/  HGMMA.64x128x8.F32.TF32 R24, gdesc[UR8], R24, gsb0 ;  /* 0x05e00000081879f0 */ /* 0x000fe60008002818 */
[----:B------:R-:W-:Y:S02]  /*1640*/  WARPGROUP.DEPBAR.LE gsb0, 0x1 ;  /* 0x00008000000079c5 */ /* 0x000fe40000010100 */
[----:B------:R-:W-:Y:S05]  /*1650*/  @!P2 BRA `(.L_x_20) ;  /* 0x000000000004a947 */ /* 0x000fea0003800000 */
[----:B------:R-:W-:Y:S01]  /*1660*/  BPT.TRAP 0x1 ;  /* 0x000000040000795c */ /* 0x000fe20000300000 */
.L_x_20:
[----:B------:R-:W-:-:S13]  /*1670*/  ISETP.NE.AND P1, PT, R5, RZ, PT ;  /* 0x000000ff0500720c */ /* 0x000fda0003f25270 */
[----:B0-----:R-:W-:-:S05]  /*1680*/  @P1 LEA R8, R6, UR7, 0x3 ;  /* 0x0000000706081c11 */ /* 0x001fca000f8e18ff */
[----:B------:R-:W-:-:S05]  /*1690*/  @P1 VIADD R11, R8, 0x38038 ;  /* 0x00038038080b1836 */ /* 0x000fca0000000000 */
[----:B------:R-:W-:-:S04]  /*16a0*/  @P1 PRMT R11, R2, 0x654, R11 ;  /* 0x00000654020b1816 */ /* 0x000fc8000000000b */
[----:B------:R0:W-:Y:S01]  /*16b0*/  @P1 SYNCS.ARRIVE.TRANS64.RED.A1T0 RZ, [R11+URZ], RZ ;  /* 0x000000ff0bff19a7 */ /* 0x0001e2000810043f */
[----:B------:R-:W-:-:S13]  /*16c0*/  ISETP.GT.U32.AND P1, PT, R3, 0x1, PT ;  /* 0x000000010300780c */ /* 0x000fda0003f24070 */
[----:B0-----:R-:W-:Y:S05]  /*16d0*/  @P1 BRA `(.L_x_21) ;  /* 0x0000000000041947 */ /* 0x001fea0003800000 */
[----:B------:R-:W-:Y:S01]  /*16e0*/  BPT.TRAP 0x1 ;  /* 0x000000040000795c */ /* 0x000fe20000300000 */
.L_x_21:
[----:B------:R-:W-:Y:S01]  /*16f0*/  UIADD3 UR4, UR4, 0x1, URZ ;  /* 0x0000000104047890 */ /* 0x000fe2000fffe03f */
[----:B------:R-:W-:Y:S01]  /*1700*/  ISETP.GT.AND P2, PT, R4, 0x1, PT ;  /* 0x000000010400780c */ /* 0x000fe20003f44270 */
[----:B------:R-:W-:Y:S02]  /*1710*/  VIADD R6, R6, 0x1 ;  /* 0x0000000106067836 */ /* 0x000fe40000000000 */
[----:B------:R-:W-:Y:S01]  /*1720*/  UISETP.NE.AND UP0, UPT, UR4, 0x7, UPT ;  /* 0x000000070400788c */ /* 0x000fe2000bf05270 */
[----:B------:R-:W-:Y:S02]  /*1730*/  VIADD R4, R4, 0xffffffff ;  /* 0xffffffff04047836 */ /* 0x000fe40000000000 */
[C---:B------:R-:W-:Y:S01]  /*1740*/  ISETP.NE.AND P1, PT, R6.reuse, 0x7, PT ;  /* 0x000000070600780c */ /* 0x040fe20003f25270 */
[----:B------:R-:W-:Y:S02]  /*1750*/  USEL UR5, URZ, 0x1, UP0 ;  /* 0x000000013f057887 */ /* 0x000fe40008000000 */
[----:B------:R-:W-:Y:S01]  /*1760*/  USEL UR4, UR4, URZ, UP0 ;  /* 0x0000003f04047287 */ /* 0x000fe20008000000 */
[----:B------:R-:W-:Y:S01]  /*1770*/  SEL R6, R6, RZ, P1 ;  /* 0x000000ff06067207 */ /* 0x000fe20000800000 */
[----:B------:R-:W-:-:S02]  /*1780*/  UPLOP3.LUT UP0, UPT, UPT, UPT, UPT, 0x80, 0x0 ;  /* 0x000000000000789c */ /* 0x000fc40003f0f070 */
[----:B------:R-:W-:Y:S01]  /*1790*/  LOP3.LUT R10, R10, UR5, RZ, 0x3c, !PT ;  /* 0x000000050a0a7c12 */ /* 0x000fe2000f8e3cff */
[----:B------:R-:W-:Y:S08]  /*17a0*/  @P2 BRA `(.L_x_22) ;  /* 0xfffffff800f02947 */ /* 0x000ff0000383ffff */
.L_x_17:
[----:B------:R-:W-:Y:S02]  /*17b0*/  WARPGROUP.DEPBAR.LE gsb0, 0x0 ;  /* 0x00008000000079c5 */ /* 0x000fe40000010000 */
[----:B------:R-:W-:Y:S05]  /*17c0*/  @!P0 BRA `(.L_x_23) ;  /* 0x00000000005c8947 */ /* 0x000fea0003800000 */
[----:B------:R-:W-:-:S04]  /*17d0*/  LOP3.LUT R4, R3, 0x1, RZ, 0xfc, !PT ;  /* 0x0000000103047812 */ /* 0x000fc800078efcff */
[----:B------:R-:W-:-:S13]  /*17e0*/  ISETP.NE.AND P0, PT, R4, 0x3, PT ;  /* 0x000000030400780c */ /* 0x000fda0003f05270 */
[----:B------:R-:W-:Y:S05]  /*17f0*/  @!P0 BRA `(.L_x_24) ;  /* 0x0000000000048947 */ /* 0x000fea0003800000 */
[----:B------:R-:W-:Y:S01]  /*1800*/  BPT.TRAP 0x1 ;  /* 0x000000040000795c */ /* 0x000fe20000300000 */
.L_x_24:
[----:B------:R-:W-:Y:S01]  /*1810*/  ISETP.NE.AND P0, PT, R5, RZ, PT ;  /* 0x000000ff0500720c */ /* 0x000fe20003f05270 */
[----:B------:R-:W-:Y:S01]  /*1820*/  BSSY B0, `(.L_x_25) ;  /* 0x000000f000007945 */ /* 0x000fe20003800000 */
[----:B------:R-:W-:-:S11]  /*1830*/  ISETP.GT.U32.AND P1, PT, R3, 0x1, PT ;  /* 0x000000010300780c */ /* 0x000fd60003f24070 */
[----:B------:R-:W-:Y:S05]  /*1840*/  @!P0 BRA `(.L_x_26) ;  /* 0x0000000000308947 */ /* 0x000fea0003800000 */
[----:B------:R-:W0:Y:S01]  /*1850*/  S2R R6, SR_CgaCtaId ;  /* 0x0000000000067919 */ /* 0x000e220000008800 */
[----:B------:R-:W-:-:S04]  /*1860*/  IMAD.WIDE.U32 R4, R7, 0x24924925, RZ ;  /* 0x2492492507047825 */ /* 0x000fc800078e00ff */
[----:B------:R-:W-:-:S05]  /*1870*/  IMAD.IADD R3, R7, 0x1, -R5 ;  /* 0x0000000107037824 */ /* 0x000fca00078e0a05 */
[----:B------:R-:W-:-:S04]  /*1880*/  LEA.HI R3, R3, R5, RZ, 0x1f ;  /* 0x0000000503037211 */ /* 0x000fc800078ff8ff */
[----:B------:R-:W-:Y:S02]  /*1890*/  SHF.R.U32.HI R4, RZ, 0x2, R3 ;  /* 0x00000002ff047819 */ /* 0x000fe40000011603 */
[----:B------:R-:W-:-:S03]  /*18a0*/  MOV R3, 0x400 ;  /* 0x0000040000037802 */ /* 0x000fc60000000f00 */
[----:B------:R-:W-:Y:S01]  /*18b0*/  IMAD R4, R4, -0x7, R7 ;  /* 0xfffffff904047824 */ /* 0x000fe200078e0207 */
[----:B0-----:R-:W-:-:S05]  /*18c0*/  LEA R3, R6, R3, 0x18 ;  /* 0x0000000306037211 */ /* 0x001fca00078ec0ff */
[----:B------:R-:W-:-:S04]  /*18d0*/  IMAD R4, R4, 0x8, R3 ;  /* 0x0000000804047824 */ /* 0x000fc800078e0203 */
[----:B------:R-:W-:-:S05]  /*18e0*/  VIADD R3, R4, 0x38038 ;  /* 0x0003803804037836 */ /* 0x000fca0000000000 */
[----:B------:R-:W-:-:S04]  /*18f0*/  PRMT R3, R2, 0x654, R3 ;  /* 0x0000065402037816 */ /* 0x000fc80000000003 */
[----:B------:R0:W-:Y:S03]  /*1900*/  SYNCS.ARRIVE.TRANS64.RED.A1T0 RZ, [R3+URZ], RZ ;  /* 0x000000ff03ff79a7 */ /* 0x0001e6000810043f */
.L_x_26:
[----:B------:R-:W-:Y:S05]  /*1910*/  BSYNC B0 ;  /* 0x0000000000007941 */ /* 0x000fea0003800000 */
.L_x_25:
[----:B------:R-:W-:Y:S05]  /*1920*/  @P1 BRA `(.L_x_23) ;  /* 0x0000000000041947 */ /* 0x000fea0003800000 */
[----:B------:R-:W-:Y:S01]  /*1930*/  BPT.TRAP 0x1 ;  /* 0x000000040000795c */ /* 0x000fe20000300000 */
.L_x_23:
[----:B------:R-:W0:Y:S01]  /*1940*/  S2R R2, SR_TID.X ;  /* 0x0000000000027919 */ /* 0x000e220000002100 */
[----:B------:R-:W-:Y:S01]  /*1950*/  ULDC.64 UR4, c[0x0][0x280] ;  /* 0x0000a00000047ab9 */ /* 0x000fe20000000a00 */
[----:B------:R-:W1:Y:S01]  /*1960*/  S2R R8, SR_CTAID.Y ;  /* 0x0000000000087919 */ /* 0x000e620000002600 */
[----:B------:R-:W4:Y:S01]  /*1970*/  S2R R13, SR_CTAID.X ;  /* 0x00000000000d7919 */ /* 0x000f220000002500 */
[----:B0-----:R-:W-:-:S04]  /*1980*/  SHF.R.S32.HI R3, RZ, 0x1f, R2 ;  /* 0x0000001fff037819 */ /* 0x001fc80000011402 */
[----:B------:R-:W-:Y:S01]  /*1990*/  LEA.HI R3, R3, R2, RZ, 0x7 ;  /* 0x0000000203037211 */ /* 0x000fe200078f38ff */
[----:B-1----:R-:W-:-:S03]  /*19a0*/  IMAD.SHL.U32 R8, R8, 0x80, RZ ;  /* 0x0000008008087824 */ /* 0x002fc600078e00ff */
[----:B------:R-:W-:Y:S01]  /*19b0*/  LOP3.LUT R3, R3, 0xffffff80, RZ, 0xc0, !PT ;  /* 0xffffff8003037812 */ /* 0x000fe200078ec0ff */
[----:B----4-:R-:W-:Y:S01]  /*19c0*/  IMAD.SHL.U32 R4, R13, 0x80, RZ ;  /* 0x000000800d047824 */ /* 0x010fe200078e00ff */
[----:B------:R-:W-:-:S03]  /*19d0*/  ISETP.GE.AND P0, PT, R8, UR5, PT ;  /* 0x0000000508007c0c */ /* 0x000fc6000bf06270 */
[----:B------:R-:W-:Y:S01]  /*19e0*/  IMAD.IADD R5, R2, 0x1, -R3 ;  /* 0x0000000102057824 */ /* 0x000fe200078e0a03 */
[----:B------:R-:W-:-:S04]  /*19f0*/  ISETP.GE.OR P0, PT, R4, UR4, P0 ;  /* 0x0000000404007c0c */ /* 0x000fc80008706670 */
[----:B------:R-:W-:-:S04]  /*1a00*/  SHF.R.S32.HI R6, RZ, 0x1f, R5 ;  /* 0x0000001fff067819 */ /* 0x000fc80000011405 */
[----:B------:R-:W-:-:S04]  /*1a10*/  LEA.HI R2, R6, R5, RZ, 0x2 ;  /* 0x0000000506027211 */ /* 0x000fc800078f10ff */
[--C-:B------:R-:W-:Y:S02]  /*1a20*/  SHF.R.S32.HI R10, RZ, 0x2, R2.reuse ;  /* 0x00000002ff0a7819 */ /* 0x100fe40000011402 */
[----:B------:R-:W-:-:S04]  /*1a30*/  SHF.R.S32.HI R3, RZ, 0x1f, R2 ;  /* 0x0000001fff037819 */ /* 0x000fc80000011402 */
[----:B------:R-:W-:-:S04]  /*1a40*/  LEA.HI R3, R3, R10, RZ, 0x3 ;  /* 0x0000000a03037211 */ /* 0x000fc800078f18ff */
[----:B------:R-:W-:Y:S01]  /*1a50*/  LOP3.LUT R3, R3, 0xfffffff8, RZ, 0xc0, !PT ;  /* 0xfffffff803037812 */ /* 0x000fe200078ec0ff */
[----:B------:R-:W-:Y:S06]  /*1a60*/  @P0 EXIT ;  /* 0x000000000000094d */ /* 0x000fec0003800000 */
[----:B------:R-:W0:Y:S01]  /*1a70*/  LDC.64 R16, c[0x0][0x658] ;  /* 0x00019600ff107b82 */ /* 0x000e220000000a00 */
[----:B------:R-:W-:Y:S01]  /*1a80*/  LOP3.LUT R2, R2, 0x7ffffffc, RZ, 0xc0, !PT ;  /* 0x7ffffffc02027812 */ /* 0x000fe200078ec0ff */
[----:B------:R-:W-:Y:S01]  /*1a90*/  IMAD.IADD R10, R10, 0x1, -R3 ;  /* 0x000000010a0a7824 */ /* 0x000fe200078e0a03 */
[----:B------:R-:W-:Y:S02]  /*1aa0*/  LEA.HI R3, R6, R5, RZ, 0x5 ;  /* 0x0000000506037211 */ /* 0x000fe400078f28ff */
[----:B---3-5:R-:W-:Y:S01]  /*1ab0*/  FSETP.NEU.AND P1, PT, R9, RZ, PT ;  /* 0x000000ff0900720b */ /* 0x028fe20003f2d000 */
[----:B------:R-:W-:Y:S01]  /*1ac0*/  IMAD.IADD R2, R5, 0x1, -R2 ;  /* 0x0000000105027824 */ /* 0x000fe200078e0a02 */
[----:B------:R-:W-:Y:S02]  /*1ad0*/  SHF.R.S32.HI R11, RZ, 0x1f, R10 ;  /* 0x0000001fff0b7819 */ /* 0x000fe4000001140a */
[----:B------:R-:W-:Y:S01]  /*1ae0*/  SHF.R.S32.HI R5, RZ, 0x5, R3 ;  /* 0x00000005ff057819 */ /* 0x000fe20000011403 */
[----:B------:R-:W-:-:S02]  /*1af0*/  IMAD.SHL.U32 R7, R2, 0x2, RZ ;  /* 0x0000000202077824 */ /* 0x000fc400078e00ff */
[----:B------:R-:W-:-:S03]  /*1b00*/  IMAD.WIDE R2, R13, 0x80, R10 ;  /* 0x000000800d027825 */ /* 0x000fc600078e020a */
[----:B------:R-:W-:Y:S01]  /*1b10*/  SHF.R.S32.HI R13, RZ, 0x1f, R7 ;  /* 0x0000001fff0d7819 */ /* 0x000fe20000011407 */
[C---:B------:R-:W-:Y:S01]  /*1b20*/  IMAD R11, R5.reuse, -0x10, -R4 ;  /* 0xfffffff0050b7824 */ /* 0x040fe200078e0a04 */
[----:B------:R-:W-:Y:S01]  /*1b30*/  IADD3 R4, P0, R8, R7, RZ ;  /* 0x0000000708047210 */ /* 0x000fe20007f1e0ff */
[----:B------:R-:W-:-:S03]  /*1b40*/  IMAD.WIDE R2, R5, 0x10, R2 ;  /* 0x0000001005027825 */ /* 0x000fc600078e0202 */
[----:B------:R-:W-:Y:S02]  /*1b50*/  LEA.HI.X.SX32 R5, R8, R13, 0x1, P0 ;  /* 0x0000000d08057211 */ /* 0x000fe400000f0eff */
[----:B------:R-:W-:Y:S01]  /*1b60*/  IADD3 R10, R11, UR4, -R10 ;  /* 0x000000040b0a7c10 */ /* 0x000fe2000fffe80a */
[-C--:B0-----:R-:W-:Y:S01]  /*1b70*/  IMAD R6, R3, R16.reuse, RZ ;  /* 0x0000001003067224 */ /* 0x081fe200078e02ff */
[----:B------:R-:W-:Y:S01]  /*1b80*/  IADD3 R8, -R7, UR5, -R8 ;  /* 0x0000000507087c10 */ /* 0x000fe2000fffe908 */
[----:B------:R-:W-:Y:S01]  /*1b90*/  IMAD.WIDE.U32 R14, R2, R16, R4 ;  /* 0x00000010020e7225 */ /* 0x000fe200078e0004 */
[----:B------:R-:W-:Y:S02]  /*1ba0*/  ISETP.GT.AND P3, PT, R10, RZ, PT ;  /* 0x000000ff0a00720c */ /* 0x000fe40003f64270 */
[--C-:B------:R-:W-:Y:S01]  /*1bb0*/  SHF.L.U64.HI R18, R16, 0x3, R17.reuse ;  /* 0x0000000310127819 */ /* 0x100fe20000010211 */
[----:B------:R-:W-:Y:S01]  /*1bc0*/  IMAD R7, R2, R17, R6 ;  /* 0x0000001102077224 */ /* 0x000fe200078e0206 */
[C---:B------:R-:W-:Y:S01]  /*1bd0*/  SHF.L.U64.HI R11, R16.reuse, 0x6, R17 ;  /* 0x00000006100b7819 */ /* 0x040fe20000010211 */
[----:B------:R-:W-:Y:S01]  /*1be0*/  IMAD.SHL.U32 R19, R16, 0x8, RZ ;  /* 0x0000000810137824 */ /* 0x000fe200078e00ff */
[----:B------:R-:W-:Y:S01]  /*1bf0*/  ISETP.GT.AND P0, PT, R8, RZ, P3 ;  /* 0x000000ff0800720c */ /* 0x000fe20001f04270 */
[----:B------:R-:W-:-:S02]  /*1c00*/  IMAD.SHL.U32 R16, R16, 0x40, RZ ;  /* 0x0000004010107824 */ /* 0x000fc400078e00ff */
[----:B------:R-:W-:Y:S01]  /*1c10*/  IMAD.IADD R17, R15, 0x1, R7 ;  /* 0x000000010f117824 */ /* 0x000fe200078e0207 */
[----:B------:R-:W-:Y:S09]  /*1c20*/  @!P1 BRA `(.L_x_27) ;  /* 0x0000005000d09947 */ /* 0x000ff20003800000 */
[----:B------:R-:W-:Y:S01]  /*1c30*/  ULDC.64 UR6, c[0x0][0x630] ;  /* 0x00018c0000067ab9 */ /* 0x000fe20000000a00 */
[----:B------:R-:W-:Y:S01]  /*1c40*/  ULDC.64 UR8, c[0x0][0x628] ;  /* 0x00018a0000087ab9 */ /* 0x000fe20000000a00 */
[----:B------:R-:W-:Y:S01]  /*1c50*/  IMAD R13, R3, UR6, RZ ;  /* 0x00000006030d7c24 */ /* 0x000fe2000f8e02ff */
[----:B------:R-:W-:Y:S01]  /*1c60*/  ULDC.64 UR4, c[0x0][0x650] ;  /* 0x0001940000047ab9 */ /* 0x000fe20000000a00 */
[----:B------:R-:W-:-:S04]  /*1c70*/  IMAD.WIDE.U32 R6, R2, UR6, R4 ;  /* 0x0000000602067c25 */ /* 0x000fc8000f8e0004 */
[----:B------:R-:W-:Y:S01]  /*1c80*/  IMAD R153, R2, UR7, R13 ;  /* 0x0000000702997c24 */ /* 0x000fe2000f8e020d */
[----:B------:R-:W-:-:S03]  /*1c90*/  LEA R12, P1, R6, UR8, 0x2 ;  /* 0x00000008060c7c11 */ /* 0x000fc6000f8210ff */
[----:B------:R-:W-:-:S05]  /*1ca0*/  IMAD.IADD R7, R7, 0x1, R153 ;  /* 0x0000000107077824 */ /* 0x000fca00078e0299 */
[----:B------:R-:W-:-:S05]  /*1cb0*/  LEA.HI.X R13, R6, UR9, R7, 0x2, P1 ;  /* 0x00000009060d7c11 */ /* 0x000fca00088f1407 */
[----:B------:R-:W3:Y:S01]  /*1cc0*/  @P0 LDG.E.LTC128B R15, desc[UR12][R12.64] ;  /* 0x0000000c0c0f0981 */ /* 0x000ee2000c1e1920 */
[----:B------:R-:W-:Y:S01]  /*1cd0*/  ISETP.GT.AND P1, PT, R8, 0x1, P3 ;  /* 0x000000010800780c */ /* 0x000fe20001f24270 */
[----:B------:R-:W-:Y:S01]  /*1ce0*/  BSSY B0, `(.L_x_28) ;  /* 0x000000b000007945 */ /* 0x000fe20003800000 */
[----:B---3--:R-:W-:-:S05]  /*1cf0*/  LOP3.LUT R6, R15, 0xffffe000, RZ, 0xc0, !PT ;  /* 0xffffe0000f067812 */ /* 0x008fca00078ec0ff */
[----:B------:R-:W-:Y:S01]  /*1d00*/  FMUL R7, R6, R9 ;  /* 0x0000000906077220 */ /* 0x000fe20000400000 */
[----:B------:R-:W-:-:S03]  /*1d10*/  LEA R6, P2, R14, UR4, 0x2 ;  /* 0x000000040e067c11 */ /* 0x000fc6000f8410ff */
[----:B--2---:R-:W-:Y:S01]  /*1d20*/  FFMA R21, R88, R0, R7 ;  /* 0x0000000058157223 */ /* 0x004fe20000000007 */
[----:B------:R-:W-:Y:S01]  /*1d30*/  LEA.HI.X R7, R14, UR5, R17, 0x2, P2 ;  /* 0x000000050e077c11 */ /* 0x000fe200090f1411 */
[----:B------:R-:W-:-:S03]  /*1d40*/  IMAD.MOV.U32 R17, RZ, RZ, R15 ;  /* 0x000000ffff117224 */ /* 0x000fc600078e000f */
[----:B------:R-:W-:-:S05]  /*1d50*/  F2FP.TF32.F32.PACK_B R21, R21 ;  /* 0x00000015ff15723e */ /* 0x000fca00024050ff */
[----:B------:R0:W-:Y:S01]  /*1d60*/  @P0 STG.E desc[UR12][R6.64], R21 ;  /* 0x0000001506000986 */ /* 0x0001e2000c10190c */
[----:B------:R-:W-:Y:S05]  /*1d70*/  @!P1 BRA `(.L_x_29) ;  /* 0x0000000000049947 */ /* 0x000fea0003800000 */
[----:B------:R1:W5:Y:S02]  /*1d80*/  LDG.E.LTC128B R17, desc[UR12][R12.64+0x4] ;  /* 0x0000040c0c117981 */ /* 0x000364000c1e1920 */
.L_x_29:
[----:B------:R-:W-:Y:S05]  /*1d90*/  BSYNC B0 ;  /* 0x0000000000007941 */ /* 0x000fea0003800000 */
.L_x_28:
[----:B------:R-:W-:Y:S01]  /*1da0*/  USHF.L.U32 UR4, UR6, 0x3, URZ ;  /* 0x0000000306047899 */ /* 0x000fe2000800063f */
[----:B-----5:R-:W-:Y:S01]  /*1db0*/  LOP3.LUT R22, R17, 0xffffe000, RZ, 0xc0, !PT ;  /* 0xffffe00011167812 */ /* 0x020fe200078ec0ff */
[----:B------:R-:W-:Y:S01]  /*1dc0*/  USHF.L.U64.HI UR5, UR6, 0x3, UR7 ;  /* 0x0000000306057899 */ /* 0x000fe20008010207 */
[----:B------:R-:W-:Y:S01]  /*1dd0*/  ISETP.GT.AND P0, PT, R10, 0x8, PT ;  /* 0x000000080a00780c */ /* 0x000fe20003f04270 */
[----:B------:R-:W-:Y:S02]  /*1de0*/  IMAD.MOV.U32 R88, RZ, RZ, R17 ;  /* 0x000000ffff587224 */ /* 0x000fe400078e0011 */
[----:B------:R-:W-:Y:S02]  /*1df0*/  IMAD.U32 R14, RZ, RZ, UR4 ;  /* 0x00000004ff0e7e24 */ /* 0x000fe4000f8e00ff */
[----:B------:R-:W-:Y:S01]  /*1e00*/  FMUL R22, R22, R9 ;  /* 0x0000000916167220 */ /* 0x000fe20000400000 */
[----:B------:R-:W-:Y:S01]  /*1e10*/  IMAD.U32 R15, RZ, RZ, UR5 ;  /* 0x00000005ff0f7e24 */ /* 0x000fe2000f8e00ff */
[----:B------:R-:W-:-:S02]  /*1e20*/  ISETP.GT.AND P2, PT, R8, RZ, P0 ;  /* 0x000000ff0800720c */ /* 0x000fc40000744270 */
[----:B------:R-:W-:Y:S01]  /*1e30*/  FFMA R89, R89, R0, R22 ;  /* 0x0000000059597223 */ /* 0x000fe20000000016 */
[----:B0-----:R-:W-:-:S04]  /*1e40*/  IMAD.WIDE.U32 R20, R2, UR6, R14 ;  /* 0x0000000602147c25 */ /* 0x001fc8000f8e000e */
[----:B------:R-:W-:Y:S02]  /*1e50*/  F2FP.TF32.F32.PACK_B R89, R89 ;  /* 0x00000059ff59723e */ /* 0x000fe400024050ff */
[----:B------:R-:W-:-:S03]  /*1e60*/  IADD3 R23, P4, R4, R20, RZ ;  /* 0x0000001404177210 */ /* 0x000fc60007f9e0ff */
[----:B------:R0:W-:Y:S01]  /*1e70*/  @P1 STG.E desc[UR12][R6.64+0x4], R89 ;  /* 0x0000045906001986 */ /* 0x0001e2000c10190c */
[----:B------:R-:W-:Y:S02]  /*1e80*/  IADD3.X R22, R5, R153, R21, P4, !PT ;  /* 0x0000009905167210 */ /* 0x000fe400027fe415 */
[----:B------:R-:W-:-:S04]  /*1e90*/  LEA R20, P4, R23, UR8, 0x2 ;  /* 0x0000000817147c11 */ /* 0x000fc8000f8810ff */
[----:B------:R-:W-:-:S05]  /*1ea0*/  LEA.HI.X R21, R23, UR9, R22, 0x2, P4 ;  /* 0x0000000917157c11 */ /* 0x000fca000a0f1416 */
[----:B------:R-:W2:Y:S01]  /*1eb0*/  @P2 LDG.E.LTC128B R88, desc[UR12][R20.64] ;  /* 0x0000000c14582981 */ /* 0x000ea2000c1e1920 */
[C---:B------:R-:W-:Y:S01]  /*1ec0*/  IMAD.SHL.U32 R17, R19.reuse, 0x4, RZ ;  /* 0x0000000413117824 */ /* 0x040fe200078e00ff */
[----:B------:R-:W-:Y:S01]  /*1ed0*/  SHF.L.U64.HI R19, R19, 0x2, R18 ;  /* 0x0000000213137819 */ /* 0x000fe20000010212 */
[----:B------:R-:W-:Y:S01]  /*1ee0*/  BSSY B0, `(.L_x_30) ;  /* 0x000000b000007945 */ /* 0x000fe20003800000 */
[----:B------:R-:W-:Y:S02]  /*1ef0*/  ISETP.GT.AND P1, PT, R8, 0x1, P0 ;  /* 0x000000010800780c */ /* 0x000fe40000724270 */
[----:B--2---:R-:W-:-:S05]  /*1f00*/  LOP3.LUT R22, R88, 0xffffe000, RZ, 0xc0, !PT ;  /* 0xffffe00058167812 */ /* 0x004fca00078ec0ff */
[----:B------:R-:W-:Y:S01]  /*1f10*/  FMUL R23, R22, R9 ;  /* 0x0000000916177220 */ /* 0x000fe20000400000 */
[----:B------:R-:W-:-:S03]  /*1f20*/  IADD3 R22, P4, R17, R6, RZ ;  /* 0x0000000611167210 */ /* 0x000fc60007f9e0ff */
[----:B------:R-:W-:Y:S02]  /*1f30*/  FFMA R153, R90, R0, R23 ;  /* 0x000000005a997223 */ /* 0x000fe40000000017 */
[----:B------:R-:W-:-:S03]  /*1f40*/  IMAD.X R23, R19, 0x1, R7, P4 ;  /* 0x0000000113177824 */ /* 0x000fc600020e0607 */
[----:B------:R-:W-:-:S05]  /*1f50*/  F2FP.TF32.F32.PACK_B R153, R153 ;  /* 0x00000099ff99723e */ /* 0x000fca00024050ff */
[----:B------:R0:W-:Y:S01]  /*1f60*/  @P2 STG.E desc[UR12][R22.64], R153 ;  /* 0x0000009916002986 */ /* 0x0001e2000c10190c */
[----:B------:R-:W-:Y:S05]  /*1f70*/  @!P1 BRA `(.L_x_31) ;  /* 0x0000000000049947 */ /* 0x000fea0003800000 */
[----:B------:R2:W5:Y:S02]  /*1f80*/  LDG.E.LTC128B R88, desc[UR12][R20.64+0x4] ;  /* 0x0000040c14587981 */ /* 0x000564000c1e1920 */
.L_x_31:
[----:B------:R-:W-:Y:S05]  /*1f90*/  BSYNC B0 ;  /* 0x0000000000007941 */ /* 0x000fea0003800000 */
.L_x_30:
[----:B-----5:R-:W-:Y:S01]  /*1fa0*/  LOP3.LUT R18, R88, 0xffffe000, RZ, 0xc0, !PT ;  /* 0xffffe00058127812 */ /* 0x020fe200078ec0ff */
[----:B------:R-:W-:Y:S01]  /*1fb0*/  BSSY B0, `(.L_x_32) ;  /* 0x0000008000007945 */ /* 0x000fe20003800000 */
[----:B------:R-:W-:-:S03]  /*1fc0*/  ISETP.GT.AND P2, PT, R8, 0x8, P3 ;  /* 0x000000080800780c */ /* 0x000fc60001f44270 */
[----:B------:R-:W-:-:S04]  /*1fd0*/  FMUL R18, R18, R9 ;  /* 0x0000000912127220 */ /* 0x000fc80000400000 */
[----:B------:R-:W-:-:S05]  /*1fe0*/  FFMA R91, R91, R0, R18 ;  /* 0x000000005b5b7223 */ /* 0x000fca0000000012 */
[----:B------:R-:W-:-:S05]  /*1ff0*/  F2FP.TF32.F32.PACK_B R91, R91 ;  /* 0x0000005bff5b723e */ /* 0x000fca00024050ff */
[----:B------:R3:W-:Y:S01]  /*2000*/  @P1 STG.E desc[UR12][R22.64+0x4], R91 ;  /* 0x0000045b16001986 */ /* 0x0007e2000c10190c */
[----:B------:R-:W-:Y:S05]  /*2010*/  @!P2 BRA `(.L_x_33) ;  /* 0x000000000004a947 */ /* 0x000fea0003800000 */
[----:B------:R4:W5:Y:S02]  /*2020*/  LDG.E.LTC128B R88, desc[UR12][R12.64+0x20] ;  /* 0x0000200c0c587981 */ /* 0x000964000c1e1920 */
.L_x_33:
[----:B------:R-:W-:Y:S05]  /*2030*/  BSYNC B0 ;  /* 0x0000000000007941 */ /* 0x000fea0003800000 */
.L_x_32:
[----:B-----5:R-:W-:Y:S01]  /*2040*/  LOP3.LUT R18, R88, 0xffffe000, RZ, 0xc0, !PT ;  /* 0xffffe00058127812 */ /* 0x020fe200078ec0ff */
[----:B------:R-:W-:Y:S01]  /*2050*/  BSSY B0, `(.L_x_34) ;  /* 0x0000008000007945 */ /* 0x000fe20003800000 */
[----:B------:R-:W-:-:S03]  /*2060*/  ISETP.GT.AND P1, PT, R8, 0x9, P3 ;  /* 0x000000090800780c */ /* 0x000fc60001f24270 */
[----:B0-----:R-:W-:-:S04]  /*2070*/  FMUL R89, R18, R9 ;  /* 0x0000000912597220 */ /* 0x001fc80000400000 */
[----:B------:R-:W-:-:S05]  /*2080*/  FFMA R89, R92, R0, R89 ;  /* 0x000000005c597223 */ /* 0x000fca0000000059 */
[----:B------:R-:W-:-:S05]  /*2090*/  F2FP.TF32.F32.PACK_B R89, R89 ;  /* 0x00000059ff59723e */ /* 0x000fca00024050ff */
[----:B------:R0:W-:Y:S01]  /*20a0*/  @P2 STG.E desc[UR12][R6.64+0x20], R89 ;  /* 0x0000205906002986 */ /* 0x0001e2000c10190c */
[----:B------:R-:W-:Y:S05]  /*20b0*/  @!P1 BRA `(.L_x_35) ;  /* 0x0000000000049947 */ /* 0x000fea0003800000 */
[----:B------:R0:W5:Y:S02]  /*20c0*/  LDG.E.LTC128B R88, desc[UR12][R12.64+0x24] ;  /* 0x0000240c0c587981 */ /* 0x000164000c1e1920 */
.L_x_35:
[----:B------:R-:W-:Y:S05]  /*20d0*/  BSYNC B0 ;  /* 0x0000000000007941 */ /* 0x000fea0003800000 */
.L_x_34:
        /* <DEDUP_REMOVED lines=9> */
.L_x_37:
[----:B------:R-:W-:Y:S05]  /*2170*/  BSYNC B0 ;  /* 0x0000000000007941 */ /* 0x000fea0003800000 */
.L_x_36:
        /* <DEDUP_REMOVED lines=9> */
.L_x_39:
[----:B------:R-:W-:Y:S05]  /*2210*/  BSYNC B0 ;  /* 0x0000000000007941 */ /* 0x000fea0003800000 */
.L_x_38:
        /* <DEDUP_REMOVED lines=9> */
.L_x_41:
[----:B------:R-:W-:Y:S05]  /*22b0*/  BSYNC B0 ;  /* 0x0000000000007941 */ /* 0x000fea0003800000 */
.L_x_40:
        /* <DEDUP_REMOVED lines=9> */
.L_x_43:
[----:B------:R-:W-:Y:S05]  /*2350*/  BSYNC B0 ;  /* 0x0000000000007941 */ /* 0x000fea0003800000 */
.L_x_42:
        /* <DEDUP_REMOVED lines=9> */
.L_x_45:
[----:B------:R-:W-:Y:S05]  /*23f0*/  BSYNC B0 ;  /* 0x0000000000007941 */ /* 0x000fea0003800000 */
.L_x_44:
        /* <DEDUP_REMOVED lines=9> */
.L_x_47:
[----:B------:R-:W-:Y:S05]  /*2490*/  BSYNC B0 ;  /* 0x0000000000007941 */ /* 0x000fea0003800000 */
.L_x_46:
        /* <DEDUP_REMOVED lines=9> */
.L_x_49:
[----:B------:R-:W-:Y:S05]  /*2530*/  BSYNC B0 ;  /* 0x0000000000007941 */ /* 0x000fea0003800000 */
.L_x_48:
        /* <DEDUP_REMOVED lines=9> */
.L_x_51:
[----:B------:R-:W-:Y:S05]  /*25d0*/  BSYNC B0 ;  /* 0x0000000000007941 */ /* 0x000fea0003800000 */
.L_x_50:
        /* <DEDUP_REMOVED lines=9> */
.L_x_53:
[----:B------:R-:W-:Y:S05]  /*2670*/  BSYNC B0 ;  /* 0x0000000000007941 */ /* 0x000fea0003800000 */
.L_x_52:
        /* <DEDUP_REMOVED lines=9> */
.L_x_55:
[----:B------:R-:W-:Y:S05]  /*2710*/  BSYNC B0 ;  /* 0x0000000000007941 */ /* 0x000fea0003800000 */
.L_x_54:
        /* <DEDUP_REMOVED lines=9> */
.L_x_57:
[----:B------:R-:W-:Y:S05]  /*27b0*/  BSYNC B0 ;  /* 0x0000000000007941 */ /* 0x000fea0003800000 */
.L_x_56:
        /* <DEDUP_REMOVED lines=9> */
.L_x_59:
[----:B------:R-:W-:Y:S05]  /*2850*/  BSYNC B0 ;  /* 0x0000000000007941 */ /* 0x000fea0003800000 */
.L_x_58:
        /* <DEDUP_REMOVED lines=9> */
.L_x_61:
[----:B------:R-:W-:Y:S05]  /*28f0*/  BSYNC B0 ;  /* 0x0000000000007941 */ /* 0x000fea0003800000 */
.L_x_60:
        /* <DEDUP_REMOVED lines=9> */
.L_x_63:
[----:B------:R-:W-:Y:S05]  /*2990*/  BSYNC B0 ;  /* 0x0000000000007941 */ /* 0x000fea0003800000 */
.L_x_62:
        /* <DEDUP_REMOVED lines=9> */
.L_x_65:
[----:B------:R-:W-:Y:S05]  /*2a30*/  BSYNC B0 ;  /* 0x0000000000007941 */ /* 0x000fea0003800000 */
.L_x_64:
        /* <DEDUP_REMOVED lines=9> */
.L_x_67:
[----:B------:R-:W-:Y:S05]  /*2ad0*/  BSYNC B0 ;  /* 0x0000000000007941 */ /* 0x000fea0003800000 */
.L_x_66:
        /* <DEDUP_REMOVED lines=9> */
.L_x_69:
[----:B------:R-:W-:Y:S05]  /*2b70*/  BSYNC B0 ;  /* 0x0000000000007941 */ /* 0x000fea0003800000 */
.L_x_68:
        /* <DEDUP_REMOVED lines=9> */
.L_x_71:
[----:B------:R-:W-:Y:S05]  /*2c10*/  BSYNC B0 ;  /* 0x0000000000007941 */ /* 0x000fea0003800000 */
.L_x_70:
        /* <DEDUP_REMOVED lines=9> */
.L_x_73:
[----:B------:R-:W-:Y:S05]  /*2cb0*/  BSYNC B0 ;  /* 0x0000000000007941 */ /* 0x000fea0003800000 */
.L_x_72:
        /* <DEDUP_REMOVED lines=9> */
.L_x_75:
[----:B------:R-:W-:Y:S05]  /*2d50*/  BSYNC B0 ;  /* 0x0000000000007941 */ /* 0x000fea0003800000 */
.L_x_74:
        /* <DEDUP_REMOVED lines=9> */
.L_x_77:
[----:B------:R-:W-:Y:S05]  /*2df0*/  BSYNC B0 ;  /* 0x0000000000007941 */ /* 0x000fea0003800000 */
.L_x_76:
        /* <DEDUP_REMOVED lines=9> */
.L_x_79:
[----:B------:R-:W-:Y:S05]  /*2e90*/  BSYNC B0 ;  /* 0x0000000000007941 */ /* 0x000fea0003800000 */
.L_x_78:
        /* <DEDUP_REMOVED lines=9> */
.L_x_81:
[----:B------:R-:W-:Y:S05]  /*2f30*/  BSYNC B0 ;  /* 0x0000000000007941 */ /* 0x000fea0003800000 */
.L_x_80:
        /* <DEDUP_REMOVED lines=9> */
.L_x_83:
[----:B------:R-:W-:Y:S05]  /*2fd0*/  BSYNC B0 ;  /* 0x0000000000007941 */ /* 0x000fea0003800000 */
.L_x_82:
        /* <DEDUP_REMOVED lines=9> */
.L_x_85:
[----:B------:R-:W-:Y:S05]  /*3070*/  BSYNC B0 ;  /* 0x0000000000007941 */ /* 0x000fea0003800000 */
.L_x_84:
        /* <DEDUP_REMOVED lines=9> */
.L_x_87:
[----:B------:R-:W-:Y:S05]  /*3110*/  BSYNC B0 ;  /* 0x0000000000007941 */ /* 0x000fea0003800000 */
.L_x_86:
        /* <DEDUP_REMOVED lines=9> */
.L_x_89:
[----:B------:R-:W-:Y:S05]  /*31b0*/  BSYNC B0 ;  /* 0x0000000000007941 */ /* 0x000fea0003800000 */
.L_x_88:
        /* <DEDUP_REMOVED lines=9> */
.L_x_91:
[----:B------:R-:W-:Y:S05]  /*3250*/  BSYNC B0 ;  /* 0x0000000000007941 */ /* 0x000fea0003800000 */
.L_x_90:
        /* <DEDUP_REMOVED lines=9> */
.L_x_93:
[----:B------:R-:W-:Y:S05]  /*32f0*/  BSYNC B0 ;  /* 0x0000000000007941 */ /* 0x000fea0003800000 */
.L_x_92:
        /* <DEDUP_REMOVED lines=9> */
.L_x_95:
[----:B------:R-:W-:Y:S05]  /*3390*/  BSYNC B0 ;  /* 0x0000000000007941 */ /* 0x000fea0003800000 */
.L_x_94:
        /* <DEDUP_REMOVED lines=9> */
.L_x_97:
[----:B------:R-:W-:Y:S05]  /*3430*/  BSYNC B0 ;  /* 0x0000000000007941 */ /* 0x000fea0003800000 */
.L_x_96:
        /* <DEDUP_REMOVED lines=9> */
.L_x_99:
[----:B------:R-:W-:Y:S05]  /*34d0*/  BSYNC B0 ;  /* 0x0000000000007941 */ /* 0x000fea0003800000 */
.L_x_98:
        /* <DEDUP_REMOVED lines=9> */
.L_x_101:
[----:B------:R-:W-:Y:S05]  /*3570*/  BSYNC B0 ;  /* 0x0000000000007941 */ /* 0x000fea0003800000 */
.L_x_100:
        /* <DEDUP_REMOVED lines=9> */
.L_x_103:
[----:B------:R-:W-:Y:S05]  /*3610*/  BSYNC B0 ;  /* 0x0000000000007941 */ /* 0x000fea0003800000 */
.L_x_102:
        /* <DEDUP_REMOVED lines=9> */
.L_x_105:
[----:B------:R-:W-:Y:S05]  /*36b0*/  BSYNC B0 ;  /* 0x0000000000007941 */ /* 0x000fea0003800000 */
.L_x_104:
        /* <DEDUP_REMOVED lines=9> */
.L_x_107:
[----:B------:R-:W-:Y:S05]  /*3750*/  BSYNC B0 ;  /* 0x0000000000007941 */ /* 0x000fea0003800000 */
.L_x_106:
        /* <DEDUP_REMOVED lines=9> */
.L_x_109:
[----:B------:R-:W-:Y:S05]  /*37f0*/  BSYNC B0 ;  /* 0x0000000000007941 */ /* 0x000fea0003800000 */
.L_x_108:
        /* <DEDUP_REMOVED lines=9> */
.L_x_111:
[----:B------:R-:W-:Y:S05]  /*3890*/  BSYNC B0 ;  /* 0x0000000000007941 */ /* 0x000fea0003800000 */
.L_x_110:
        /* <DEDUP_REMOVED lines=9> */
.L_x_113:
[----:B------:R-:W-:Y:S05]  /*3930*/  BSYNC B0 ;  /* 0x0000000000007941 */ /* 0x000fea0003800000 */
.L_x_112:
        /* <DEDUP_REMOVED lines=9> */
.L_x_115:
[----:B------:R-:W-:Y:S05]  /*39d0*/  BSYNC B0 ;  /* 0x0000000000007941 */ /* 0x000fea0003800000 */
.L_x_114:
        /* <DEDUP_REMOVED lines=9> */
.L_x_117:
[----:B------:R-:W-:Y:S05]  /*3a70*/  BSYNC B0 ;  /* 0x0000000000007941 */ /* 0x000fea0003800000 */
.L_x_116:
        /* <DEDUP_REMOVED lines=9> */
.L_x_119:
[----:B------:R-:W-:Y:S05]  /*3b10*/  BSYNC B0 ;  /* 0x0000000000007941 */ /* 0x000fea0003800000 */
.L_x_118:
        /* <DEDUP_REMOVED lines=9> */
.L_x_121:
[----:B------:R-:W-:Y:S05]  /*3bb0*/  BSYNC B0 ;  /* 0x0000000000007941 */ /* 0x000fea0003800000 */
.L_x_120:
        /* <DEDUP_REMOVED lines=9> */
.L_x_123:
[----:B------:R-:W-:Y:S05]  /*3c50*/  BSYNC B0 ;  /* 0x0000000000007941 */ /* 0x000fea0003800000 */
.L_x_122:
        /* <DEDUP_REMOVED lines=9> */
.L_x_125:
[----:B------:R-:W-:Y:S05]  /*3cf0*/  BSYNC B0 ;  /* 0x0000000000007941 */ /* 0x000fea0003800000 */
.L_x_124:
        /* <DEDUP_REMOVED lines=9> */
.L_x_127:
[----:B------:R-:W-:Y:S05]  /*3d90*/  BSYNC B0 ;  /* 0x0000000000007941 */ /* 0x000fea0003800000 */
.L_x_126:
        /* <DEDUP_REMOVED lines=9> */
.L_x_129:
[----:B------:R-:W-:Y:S05]  /*3e30*/  BSYNC B0 ;  /* 0x0000000000007941 */ /* 0x000fea0003800000 */
.L_x_128:
        /* <DEDUP_REMOVED lines=9> */
.L_x_131:
[----:B------:R-:W-:Y:S05]  /*3ed0*/  BSYNC B0 ;  /* 0x0000000000007941 */ /* 0x000fea0003800000 */
.L_x_130:
        /* <DEDUP_REMOVED lines=9> */
.L_x_133:
[----:B------:R-:W-:Y:S05]  /*3f70*/  BSYNC B0 ;  /* 0x0000000000007941 */ /* 0x000fea0003800000 */
.L_x_132:
        /* <DEDUP_REMOVED lines=9> */
.L_x_135:
[----:B------:R-:W-:Y:S05]  /*4010*/  BSYNC B0 ;  /* 0x0000000000007941 */ /* 0x000fea0003800000 */
.L_x_134:
        /* <DEDUP_REMOVED lines=9> */
.L_x_137:
[----:B------:R-:W-:Y:S05]  /*40b0*/  BSYNC B0 ;  /* 0x0000000000007941 */ /* 0x000fea0003800000 */
.L_x_136:
        /* <DEDUP_REMOVED lines=9> */
.L_x_139:
[----:B------:R-:W-:Y:S05]  /*4150*/  BSYNC B0 ;  /* 0x0000000000007941 */ /* 0x000fea0003800000 */
.L_x_138:
        /* <DEDUP_REMOVED lines=9> */
.L_x_141:
[----:B------:R-:W-:Y:S05]  /*41f0*/  BSYNC B0 ;  /* 0x0000000000007941 */ /* 0x000fea0003800000 */
.L_x_140:
        /* <DEDUP_REMOVED lines=9> */
.L_x_143:
[----:B------:R-:W-:Y:S05]  /*4290*/  BSYNC B0 ;  /* 0x0000000000007941 */ /* 0x000fea0003800000 */
.L_x_142:
        /* <DEDUP_REMOVED lines=9> */
.L_x_145:
[----:B------:R-:W-:Y:S05]  /*4330*/  BSYNC B0 ;  /* 0x0000000000007941 */ /* 0x000fea0003800000 */
.L_x_144:
        /* <DEDUP_REMOVED lines=9> */
.L_x_147:
[----:B------:R-:W-:Y:S05]  /*43d0*/  BSYNC B0 ;  /* 0x0000000000007941 */ /* 0x000fea0003800000 */
.L_x_146:
[----:B01--45:R-:W-:Y:S01]  /*43e0*/  LOP3.LUT R12, R88, 0xffffe000, RZ, 0xc0, !PT ;  /* 0xffffe000580c7812 */ /* 0x033fe200078ec0ff */
        /* <DEDUP_REMOVED lines=8> */
.L_x_149:
[----:B------:R-:W-:Y:S05]  /*4470*/  BSYNC B0 ;  /* 0x0000000000007941 */ /* 0x000fea0003800000 */
.L_x_148:
[----:B-----5:R-:W-:Y:S01]  /*4480*/  LOP3.LUT R12, R88, 0xffffe000, RZ, 0xc0, !PT ;  /* 0xffffe000580c7812 */ /* 0x020fe200078ec0ff */
[----:B------:R-:W-:Y:S01]  /*4490*/  BSSY B0, `(.L_x_150) ;  /* 0x000000c000007945 */ /* 0x000fe20003800000 */
[----:B------:R-:W-:Y:S02]  /*44a0*/  ISETP.GT.AND P1, PT, R8, 0x79, P0 ;  /* 0x000000790800780c */ /* 0x000fe40000724270 */
[----:B---3--:R-:W-:Y:S01]  /*44b0*/  IADD3 R91, P0, R2, 0x40, RZ ;  /* 0x00000040025b7810 */ /* 0x008fe20007f1e0ff */
[----:B------:R-:W-:Y:S01]  /*44c0*/  FMUL R13, R12, R9 ;  /* 0x000000090c0d7220 */ /* 0x000fe20000400000 */
[----:B------:R-:W-:-:S03]  /*44d0*/  @P2 IMAD.MOV.U32 R2, RZ, RZ, R22 ;  /* 0x000000ffff022224 */ /* 0x000fc600078e0016 */
[----:B------:R-:W-:Y:S01]  /*44e0*/  FFMA R13, R150, R0, R13 ;  /* 0x00000000960d7223 */ /* 0x000fe2000000000d */
[----:B------:R-:W-:Y:S02]  /*44f0*/  IMAD.X R12, RZ, RZ, R3, P0 ;  /* 0x000000ffff0c7224 */ /* 0x000fe400000e0603 */
[----:B------:R-:W-:Y:S02]  /*4500*/  @P2 IMAD.MOV.U32 R3, RZ, RZ, R23 ;  /* 0x000000ffff032224 */ /* 0x000fe400078e0017 */
[----:B------:R-:W-:-:S05]  /*4510*/  F2FP.TF32.F32.PACK_B R13, R13 ;  /* 0x0000000dff0d723e */ /* 0x000fca00024050ff */
[----:B------:R3:W-:Y:S01]  /*4520*/  @P2 STG.E desc[UR12][R2.64+0x1e0], R13 ;  /* 0x0001e00d02002986 */ /* 0x0007e2000c10190c */
[----:B------:R-:W-:Y:S05]  /*4530*/  @!P1 BRA `(.L_x_151) ;  /* 0x0000000000049947 */ /* 0x000fea0003800000 */
[----:B------:R4:W5:Y:S02]  /*4540*/  LDG.E.LTC128B R88, desc[UR12][R20.64+0x1e4] ;  /* 0x0001e40c14587981 */ /* 0x000964000c1e1920 */
.L_x_151:
[----:B------:R-:W-:Y:S05]  /*4550*/  BSYNC B0 ;  /* 0x0000000000007941 */ /* 0x000fea0003800000 */
.L_x_150:
[----:B---3-5:R-:W-:Y:S01]  /*4560*/  LOP3.LUT R2, R88, 0xffffe000, RZ, 0xc0, !PT ;  /* 0xffffe00058027812 */ /* 0x028fe200078ec0ff */
[----:B------:R-:W-:Y:S01]  /*4570*/  IMAD R18, R12, UR6, RZ ;  /* 0x000000060c127c24 */ /* 0x000fe2000f8e02ff */
[----:B------:R-:W-:Y:S01]  /*4580*/  ISETP.GT.AND P0, PT, R10, 0x40, PT ;  /* 0x000000400a00780c */ /* 0x000fe20003f04270 */
[----:B------:R-:W-:-:S04]  /*4590*/  IMAD.WIDE.U32 R12, R91, UR6, R4 ;  /* 0x000000065b0c7c25 */ /* 0x000fc8000f8e0004 */
[----:B------:R-:W-:Y:S01]  /*45a0*/  FMUL R2, R2, R9 ;  /* 0x0000000902027220 */ /* 0x000fe20000400000 */
[----:B------:R-:W-:Y:S01]  /*45b0*/  ISETP.GT.AND P3, PT, R8, RZ, P0 ;  /* 0x000000ff0800720c */ /* 0x000fe20000764270 */
[----:B------:R-:W-:Y:S02]  /*45c0*/  IMAD R93, R91, UR7, R18 ;  /* 0x000000075b5d7c24 */ /* 0x000fe4000f8e0212 */
[----:B------:R-:W-:Y:S01]  /*45d0*/  FFMA R151, R151, R0, R2 ;  /* 0x0000000097977223 */ /* 0x000fe20000000002 */
[----:B------:R-:W-:Y:S01]  /*45e0*/  LEA R2, P2, R12, UR8, 0x2 ;  /* 0x000000080c027c11 */ /* 0x000fe2000f8410ff */
[----:B------:R-:W-:-:S03]  /*45f0*/  IMAD.IADD R3, R13, 0x1, R93 ;  /* 0x000000010d037824 */ /* 0x000fc600078e025d */
[----:B------:R-:W-:Y:S02]  /*4600*/  F2FP.TF32.F32.PACK_B R151, R151 ;  /* 0x00000097ff97723e */ /* 0x000fe400024050ff */
[----:B------:R-:W-:-:S03]  /*4610*/  LEA.HI.X R3, R12, UR9, R3, 0x2, P2 ;  /* 0x000000090c037c11 */ /* 0x000fc600090f1403 */
[----:B------:R3:W-:Y:S04]  /*4620*/  @P1 STG.E desc[UR12][R22.64+0x1e4], R151 ;  /* 0x0001e49716001986 */ /* 0x0007e8000c10190c */
[----:B------:R-:W3:Y:S01]  /*4630*/  @P3 LDG.E.LTC128B R88, desc[UR12][R2.64] ;  /* 0x0000000c02583981 */ /* 0x000ee2000c1e1920 */
[C---:B-12-4-:R-:W-:Y:S01]  /*4640*/  IMAD.SHL.U32 R21, R16.reuse, 0x4, RZ ;  /* 0x0000000410157824 */ /* 0x056fe200078e00ff */
[----:B------:R-:W-:Y:S01]  /*4650*/  SHF.L.U64.HI R89, R16, 0x2, R11 ;  /* 0x0000000210597819 */ /* 0x000fe2000001020b */
[----:B------:R-:W-:Y:S01]  /*4660*/  BSSY B0, `(.L_x_152) ;  /* 0x000000c000007945 */ /* 0x000fe20003800000 */
[----:B------:R-:W-:Y:S01]  /*4670*/  ISETP.GT.AND P2, PT, R8, 0x1, P0 ;  /* 0x000000010800780c */ /* 0x000fe20000744270 */
[----:B------:R-:W-:Y:S01]  /*4680*/  IMAD.WIDE.U32 R14, R91, UR6, R14 ;  /* 0x000000065b0e7c25 */ /* 0x000fe2000f8e000e */
[----:B---3--:R-:W-:-:S05]  /*4690*/  LOP3.LUT R12, R88, 0xffffe000, RZ, 0xc0, !PT ;  /* 0xffffe000580c7812 */ /* 0x008fca00078ec0ff */
        /* <DEDUP_REMOVED lines=8> */
.L_x_153:
[----:B------:R-:W-:Y:S05]  /*4720*/  BSYNC B0 ;  /* 0x0000000000007941 */ /* 0x000fea0003800000 */
.L_x_152:
[----:B-----5:R-:W-:Y:S01]  /*4730*/  LOP3.LUT R16, R88, 0xffffe000, RZ, 0xc0, !PT ;  /* 0xffffe00058107812 */ /* 0x020fe200078ec0ff */
[----:B------:R-:W-:Y:S01]  /*4740*/  BSSY B0, `(.L_x_154) ;  /* 0x000000f000007945 */ /* 0x000fe20003800000 */
[----:B-1----:R-:W-:Y:S02]  /*4750*/  IADD3 R11, P3, R4, R14, RZ ;  /* 0x0000000e040b7210 */ /* 0x002fe40007f7e0ff */
[----:B------:R-:W-:Y:S01]  /*4760*/  ISETP.GT.AND P1, PT, R10, 0x48, PT ;  /* 0x000000480a00780c */ /* 0x000fe20003f24270 */
[----:B------:R-:W-:Y:S01]  /*4770*/  FMUL R16, R16, R9 ;  /* 0x0000000910107220 */ /* 0x000fe20000400000 */
[----:B------:R-:W-:Y:S01]  /*4780*/  IADD3.X R14, R5, R93, R15, P3, !PT ;  /* 0x0000005d050e7210 */ /* 0x000fe20001ffe40f */
[----:B------:R-:W-:Y:S01]  /*4790*/  @P2 IMAD.MOV.U32 R10, RZ, RZ, R12 ;  /* 0x000000ffff0a2224 */ /* 0x000fe200078e000c */
[----:B------:R-:W-:Y:S01]  /*47a0*/  LEA R4, P4, R11, UR8, 0x2 ;  /* 0x000000080b047c11 */ /* 0x000fe2000f8810ff */
[----:B------:R-:W-:Y:S01]  /*47b0*/  FFMA R25, R25, R0, R16 ;  /* 0x0000000019197223 */ /* 0x000fe20000000010 */
[----:B------:R-:W-:-:S02]  /*47c0*/  ISETP.GT.AND P3, PT, R8, RZ, P1 ;  /* 0x000000ff0800720c */ /* 0x000fc40000f64270 */
[----:B------:R-:W-:Y:S01]  /*47d0*/  LEA.HI.X R5, R11, UR9, R14, 0x2, P4 ;  /* 0x000000090b057c11 */ /* 0x000fe2000a0f140e */
[----:B------:R-:W-:Y:S01]  /*47e0*/  @P2 IMAD.MOV.U32 R11, RZ, RZ, R13 ;  /* 0x000000ffff0b2224 */ /* 0x000fe200078e000d */
[----:B------:R-:W-:-:S05]  /*47f0*/  F2FP.TF32.F32.PACK_B R25, R25 ;  /* 0x00000019ff19723e */ /* 0x000fca00024050ff */
[----:B------:R1:W-:Y:S04]  /*4800*/  @P2 STG.E desc[UR12][R10.64+0x4], R25 ;  /* 0x000004190a002986 */ /* 0x0003e8000c10190c */
[----:B------:R-:W-:Y:S05]  /*4810*/  @!P3 BRA `(.L_x_155) ;  /* 0x000000000004b947 */ /* 0x000fea0003800000 */
[----:B------:R3:W5:Y:S02]  /*4820*/  LDG.E.LTC128B R88, desc[UR12][R4.64] ;  /* 0x0000000c04587981 */ /* 0x000764000c1e1920 */
.L_x_155:
[----:B------:R-:W-:Y:S05]  /*4830*/  BSYNC B0 ;  /* 0x0000000000007941 */ /* 0x000fea0003800000 */
.L_x_154:
[----:B-1---5:R-:W-:Y:S01]  /*4840*/  LOP3.LUT R10, R88, 0xffffe000, RZ, 0xc0, !PT ;  /* 0xffffe000580a7812 */ /* 0x022fe200078ec0ff */
[----:B------:R-:W-:Y:S01]  /*4850*/  BSSY B0, `(.L_x_156) ;  /* 0x000000a000007945 */ /* 0x000fe20003800000 */
[----:B------:R-:W-:Y:S02]  /*4860*/  IADD3 R14, P4, R12, R17, RZ ;  /* 0x000000110c0e7210 */ /* 0x000fe40007f9e0ff */
[----:B------:R-:W-:Y:S01]  /*4870*/  ISETP.GT.AND P2, PT, R8, 0x1, P1 ;  /* 0x000000010800780c */ /* 0x000fe20000f44270 */
[----:B------:R-:W-:Y:S02]  /*4880*/  FMUL R11, R10, R9 ;  /* 0x000000090a0b7220 */ /* 0x000fe40000400000 */
[----:B------:R-:W-:Y:S02]  /*4890*/  IMAD.X R15, R13, 0x1, R19, P4 ;  /* 0x000000010d0f7824 */ /* 0x000fe400020e0613 */
[----:B------:R-:W-:-:S05]  /*48a0*/  FFMA R11, R26, R0, R11 ;  /* 0x000000001a0b7223 */ /* 0x000fca000000000b */
[----:B------:R-:W-:-:S05]  /*48b0*/  F2FP.TF32.F32.PACK_B R11, R11 ;  /* 0x0000000bff0b723e */ /* 0x000fca00024050ff */
[----:B------:R1:W-:Y:S01]  /*48c0*/  @P3 STG.E desc[UR12][R14.64], R11 ;  /* 0x0000000b0e003986 */ /* 0x0003e2000c10190c */
[----:B------:R-:W-:Y:S05]  /*48d0*/  @!P2 BRA `(.L_x_157) ;  /* 0x000000000004a947 */ /* 0x000fea0003800000 */
[----:B------:R4:W5:Y:S02]  /*48e0*/  LDG.E.LTC128B R88, desc[UR12][R4.64+0x4] ;  /* 0x0000040c04587981 */ /* 0x000964000c1e1920 */
.L_x_157:
[----:B------:R-:W-:Y:S05]  /*48f0*/  BSYNC B0 ;  /* 0x0000000000007941 */ /* 0x000fea0003800000 */
.L_x_156:
[----:B-----5:R-:W-:Y:S01]  /*4900*/  LOP3.LUT R10, R88, 0xffffe000, RZ, 0xc0, !PT ;  /* 0xffffe000580a7812 */ /* 0x020fe200078ec0ff */
[----:B-1----:R-:W-:Y:S01]  /*4910*/  @P2 IMAD.MOV.U32 R11, RZ, RZ, R15 ;  /* 0x000000ffff0b2224 */ /* 0x002fe200078e000f */
[----:B------:R-:W-:Y:S01]  /*4920*/  ISETP.GT.AND P3, PT, R8, 0x8, P0 ;  /* 0x000000080800780c */ /* 0x000fe20000764270 */
[----:B------:R-:W-:Y:S02]  /*4930*/  BSSY B0, `(.L_x_158) ;  /* 0x0000008000007945 */ /* 0x000fe40003800000 */
[----:B------:R-:W-:-:S04]  /*4940*/  FMUL R10, R10, R9 ;  /* 0x000000090a0a7220 */ /* 0x000fc80000400000 */
[----:B------:R-:W-:Y:S01]  /*4950*/  FFMA R27, R27, R0, R10 ;  /* 0x000000001b1b7223 */ /* 0x000fe2000000000a */
[----:B------:R-:W-:-:S04]  /*4960*/  @P2 IMAD.MOV.U32 R10, RZ, RZ, R14 ;  /* 0x000000ffff0a2224 */ /* 0x000fc800078e000e */
[----:B------:R-:W-:-:S05]  /*4970*/  F2FP.TF32.F32.PACK_B R27, R27 ;  /* 0x0000001bff1b723e */ /* 0x000fca00024050ff */
[----:B------:R1:W-:Y:S01]  /*4980*/  @P2 STG.E desc[UR12][R10.64+0x4], R27 ;  /* 0x0000041b0a002986 */ /* 0x0003e2000c10190c */
[----:B------:R-:W-:Y:S05]  /*4990*/  @!P3 BRA `(.L_x_159) ;  /* 0x000000000004b947 */ /* 0x000fea0003800000 */
[----:B------:R0:W5:Y:S02]  /*49a0*/  LDG.E.LTC128B R88, desc[UR12][R2.64+0x20] ;  /* 0x0000200c02587981 */ /* 0x000164000c1e1920 */
.L_x_159:
[----:B------:R-:W-:Y:S05]  /*49b0*/  BSYNC B0 ;  /* 0x0000000000007941 */ /* 0x000fea0003800000 */
.L_x_158:
[----:B-1---5:R-:W-:Y:S01]  /*49c0*/  LOP3.LUT R10, R88, 0xffffe000, RZ, 0xc0, !PT ;  /* 0xffffe000580a7812 */ /* 0x022fe200078ec0ff */
[----:B------:R-:W-:Y:S01]  /*49d0*/  BSSY B0, `(.L_x_160) ;  /* 0x000000a000007945 */ /* 0x000fe20003800000 */
[----:B------:R-:W-:-:S03]  /*49e0*/  ISETP.GT.AND P2, PT, R8, 0x9, P0 ;  /* 0x000000090800780c */ /* 0x000fc60000744270 */
[----:B------:R-:W-:Y:S01]  /*49f0*/  FMUL R11, R10, R9 ;  /* 0x000000090a0b7220 */ /* 0x000fe20000400000 */
[----:B------:R-:W-:-:S03]  /*4a00*/  IMAD.MOV.U32 R10, RZ, RZ, R12 ;  /* 0x000000ffff0a7224 */ /* 0x000fc600078e000c */
[----:B------:R-:W-:Y:S01]  /*4a10*/  FFMA R23, R28, R0, R11 ;  /* 0x000000001c177223 */ /* 0x000fe2000000000b */
[----:B------:R-:W-:-:S04]  /*4a20*/  IMAD.MOV.U32 R11, RZ, RZ, R13 ;  /* 0x000000ffff0b7224 */ /* 0x000fc800078e000d */
[----:B------:R-:W-:-:S05]  /*4a30*/  F2FP.TF32.F32.PACK_B R23, R23 ;  /* 0x00000017ff17723e */ /* 0x000fca00024050ff */
[----:B------:R1:W-:Y:S01]  /*4a40*/  @P3 STG.E desc[UR12][R10.64+0x20], R23 ;  /* 0x000020170a003986 */ /* 0x0003e2000c10190c */
[----:B------:R-:W-:Y:S05]  /*4a50*/  @!P2 BRA `(.L_x_161) ;  /* 0x000000000004a947 */ /* 0x000fea0003800000 */
[----:B------:R0:W5:Y:S02]  /*4a60*/  LDG.E.LTC128B R88, desc[UR12][R2.64+0x24] ;  /* 0x0000240c02587981 */ /* 0x000164000c1e1920 */
.L_x_161:
[----:B------:R-:W-:Y:S05]  /*4a70*/  BSYNC B0 ;  /* 0x0000000000007941 */ /* 0x000fea0003800000 */
.L_x_160:
        /* <DEDUP_REMOVED lines=9> */
.L_x_163:
[----:B------:R-:W-:Y:S05]  /*4b10*/  BSYNC B0 ;  /* 0x0000000000007941 */ /* 0x000fea0003800000 */
.L_x_162:
        /* <DEDUP_REMOVED lines=9> */
.L_x_165:
[----:B------:R-:W-:Y:S05]  /*4bb0*/  BSYNC B0 ;  /* 0x0000000000007941 */ /* 0x000fea0003800000 */
.L_x_164:
[----:B-----5:R-:W-:Y:S01]  /*4bc0*/  LOP3.LUT R12, R88, 0xffffe000, RZ, 0xc0, !PT ;  /* 0xffffe000580c7812 */ /* 0x020fe200078ec0ff */
[----:B------:R-:W-:Y:S01]  /*4bd0*/  BSSY B0, `(.L_x_166) ;  /* 0x000000a000007945 */ /* 0x000fe20003800000 */
[----:B0-----:R-:W-:Y:S02]  /*4be0*/  IADD3 R6, P4, P5, R17, R6, R21 ;  /* 0x0000000611067210 */ /* 0x001fe40007d9e015 */
[----:B------:R-:W-:Y:S01]  /*4bf0*/  ISETP.GT.AND P3, PT, R8, 0x10, P0 ;  /* 0x000000100800780c */ /* 0x000fe20000764270 */
[----:B------:R-:W-:Y:S01]  /*4c00*/  FMUL R12, R12, R9 ;  /* 0x000000090c0c7220 */ /* 0x000fe20000400000 */
[----:B------:R-:W-:-:S03]  /*4c10*/  IADD3.X R7, R19, R7, R89, P4, P5 ;  /* 0x0000000713077210 */ /* 0x000fc600027ea459 */
[----:B------:R-:W-:-:S05]  /*4c20*/  FFMA R31, R31, R0, R12 ;  /* 0x000000001f1f7223 */ /* 0x000fca000000000c */
[----:B------:R-:W-:-:S05]  /*4c30*/  F2FP.TF32.F32.PACK_B R31, R31 ;  /* 0x0000001fff1f723e */ /* 0x000fca00024050ff */
[----:B------:R0:W-:Y:S01]  /*4c40*/  @P2 STG.E desc[UR12][R6.64+0x24], R31 ;  /* 0x0000241f06002986 */ /* 0x0001e2000c10190c */
[----:B------:R-:W-:Y:S05]  /*4c50*/  @!P3 BRA `(.L_x_167) ;  /* 0x000000000004b947 */ /* 0x000fea0003800000 */
[----:B------:R0:W5:Y:S02]  /*4c60*/  LDG.E.LTC128B R88, desc[UR12][R2.64+0x40] ;  /* 0x0000400c02587981 */ /* 0x000164000c1e1920 */
.L_x_167:
[----:B------:R-:W-:Y:S05]  /*4c70*/  BSYNC B0 ;  /* 0x0000000000007941 */ /* 0x000fea0003800000 */
.L_x_166:
        /* <DEDUP_REMOVED lines=9> */
.L_x_169:
[----:B------:R-:W-:Y:S05]  /*4d10*/  BSYNC B0 ;  /* 0x0000000000007941 */ /* 0x000fea0003800000 */
.L_x_168:
        /* <DEDUP_REMOVED lines=9> */
.L_x_171:
[----:B------:R-:W-:Y:S05]  /*4db0*/  BSYNC B0 ;  /* 0x0000000000007941 */ /* 0x000fea0003800000 */
.L_x_170:
        /* <DEDUP_REMOVED lines=9> */
.L_x_173:
[----:B------:R-:W-:Y:S05]  /*4e50*/  BSYNC B0 ;  /* 0x0000000000007941 */ /* 0x000fea0003800000 */
.L_x_172:
        /* <DEDUP_REMOVED lines=9> */
.L_x_175:
[----:B------:R-:W-:Y:S05]  /*4ef0*/  BSYNC B0 ;  /* 0x0000000000007941 */ /* 0x000fea0003800000 */
.L_x_174:
        /* <DEDUP_REMOVED lines=9> */
.L_x_177:
[----:B------:R-:W-:Y:S05]  /*4f90*/  BSYNC B0 ;  /* 0x0000000000007941 */ /* 0x000fea0003800000 */
.L_x_176:
        /* <DEDUP_REMOVED lines=9> */
.L_x_179:
[----:B------:R-:W-:Y:S05]  /*5030*/  BSYNC B0 ;  /* 0x0000000000007941 */ /* 0x000fea0003800000 */
.L_x_178:
        /* <DEDUP_REMOVED lines=9> */
.L_x_181:
[----:B------:R-:W-:Y:S05]  /*50d0*/  BSYNC B0 ;  /* 0x0000000000007941 */ /* 0x000fea0003800000 */
.L_x_180:
        /* <DEDUP_REMOVED lines=9> */
.L_x_183:
[----:B------:R-:W-:Y:S05]  /*5170*/  BSYNC B0 ;  /* 0x0000000000007941 */ /* 0x000fea0003800000 */
.L_x_182:
        /* <DEDUP_REMOVED lines=9> */
.L_x_185:
[----:B------:R-:W-:Y:S05]  /*5210*/  BSYNC B0 ;  /* 0x0000000000007941 */ /* 0x000fea0003800000 */
.L_x_184:
        /* <DEDUP_REMOVED lines=9> */
.L_x_187:
[----:B------:R-:W-:Y:S05]  /*52b0*/  BSYNC B0 ;  /* 0x0000000000007941 */ /* 0x000fea0003800000 */
.L_x_186:
        /* <DEDUP_REMOVED lines=9> */
.L_x_189:
[----:B------:R-:W-:Y:S05]  /*5350*/  BSYNC B0 ;  /* 0x0000000000007941 */ /* 0x000fea0003800000 */
.L_x_188:
        /* <DEDUP_REMOVED lines=9> */
.L_x_191:
[----:B------:R-:W-:Y:S05]  /*53f0*/  BSYNC B0 ;  /* 0x0000000000007941 */ /* 0x000fea0003800000 */
.L_x_190:
        /* <DEDUP_REMOVED lines=9> */
.L_x_193:
[----:B------:R-:W-:Y:S05]  /*5490*/  BSYNC B0 ;  /* 0x0000000000007941 */ /* 0x000fea0003800000 */
.L_x_192:
        /* <DEDUP_REMOVED lines=9> */
.L_x_195:
[----:B------:R-:W-:Y:S05]  /*5530*/  BSYNC B0 ;  /* 0x0000000000007941 */ /* 0x000fea0003800000 */
.L_x_194:
        /* <DEDUP_REMOVED lines=9> */
.L_x_197:
[----:B------:R-:W-:Y:S05]  /*55d0*/  BSYNC B0 ;  /* 0x0000000000007941 */ /* 0x000fea0003800000 */
.L_x_196:
        /* <DEDUP_REMOVED lines=9> */
.L_x_199:
[----:B------:R-:W-:Y:S05]  /*5670*/  BSYNC B0 ;  /* 0x0000000000007941 */ /* 0x000fea0003800000 */
.L_x_198:
        /* <DEDUP_REMOVED lines=9> */
.L_x_201:
[----:B------:R-:W-:Y:S05]  /*5710*/  BSYNC B0 ;  /* 0x0000000000007941 */ /* 0x000fea0003800000 */
.L_x_200:
        /* <DEDUP_REMOVED lines=9> */
.L_x_203:
[----:B------:R-:W-:Y:S05]  /*57b0*/  BSYNC B0 ;  /* 0x0000000000007941 */ /* 0x000fea0003800000 */
.L_x_202:
        /* <DEDUP_REMOVED lines=9> */
.L_x_205:
[----:B------:R-:W-:Y:S05]  /*5850*/  BSYNC B0 ;  /* 0x0000000000007941 */ /* 0x000fea0003800000 */
.L_x_204:
        /* <DEDUP_REMOVED lines=9> */
.L_x_207:
[----:B------:R-:W-:Y:S05]  /*58f0*/  BSYNC B0 ;  /* 0x0000000000007941 */ /* 0x000fea0003800000 */
.L_x_206:
        /* <DEDUP_REMOVED lines=9> */
.L_x_209:
[----:B------:R-:W-:Y:S05]  /*5990*/  BSYNC B0 ;  /* 0x0000000000007941 */ /* 0x000fea0003800000 */
.L_x_208:
        /* <DEDUP_REMOVED lines=9> */
.L_x_211:
[----:B------:R-:W-:Y:S05]  /*5a30*/  BSYNC B0 ;  /* 0x0000000000007941 */ /* 0x000fea0003800000 */
.L_x_210:
        /* <DEDUP_REMOVED lines=9> */
.L_x_213:
[----:B------:R-:W-:Y:S05]  /*5ad0*/  BSYNC B0 ;  /* 0x0000000000007941 */ /* 0x000fea0003800000 */
.L_x_212:
        /* <DEDUP_REMOVED lines=9> */
.L_x_215:
[----:B------:R-:W-:Y:S05]  /*5b70*/  BSYNC B0 ;  /* 0x0000000000007941 */ /* 0x000fea0003800000 */
.L_x_214:
        /* <DEDUP_REMOVED lines=9> */
.L_x_217:
[----:B------:R-:W-:Y:S05]  /*5c10*/  BSYNC B0 ;  /* 0x0000000000007941 */ /* 0x000fea0003800000 */
.L_x_216:
        /* <DEDUP_REMOVED lines=9> */
.L_x_219:
[----:B------:R-:W-:Y:S05]  /*5cb0*/  BSYNC B0 ;  /* 0x0000000000007941 */ /* 0x000fea0003800000 */
.L_x_218:
        /* <DEDUP_REMOVED lines=9> */
.L_x_221:
[----:B------:R-:W-:Y:S05]  /*5d50*/  BSYNC B0 ;  /* 0x0000000000007941 */ /* 0x000fea0003800000 */
.L_x_220:
        /* <DEDUP_REMOVED lines=9> */
.L_x_223:
[----:B------:R-:W-:Y:S05]  /*5df0*/  BSYNC B0 ;  /* 0x0000000000007941 */ /* 0x000fea0003800000 */
.L_x_222:
        /* <DEDUP_REMOVED lines=9> */
.L_x_225:
[----:B------:R-:W-:Y:S05]  /*5e90*/  BSYNC B0 ;  /* 0x0000000000007941 */ /* 0x000fea0003800000 */
.L_x_224:
        /* <DEDUP_REMOVED lines=9> */
.L_x_227:
[----:B------:R-:W-:Y:S05]  /*5f30*/  BSYNC B0 ;  /* 0x0000000000007941 */ /* 0x000fea0003800000 */
.L_x_226:
        /* <DEDUP_REMOVED lines=9> */
.L_x_229:
[----:B------:R-:W-:Y:S05]  /*5fd0*/  BSYNC B0 ;  /* 0x0000000000007941 */ /* 0x000fea0003800000 */
.L_x_228:
        /* <DEDUP_REMOVED lines=9> */
.L_x_231:
[----:B------:R-:W-:Y:S05]  /*6070*/  BSYNC B0 ;  /* 0x0000000000007941 */ /* 0x000fea0003800000 */
.L_x_230:
        /* <DEDUP_REMOVED lines=9> */
.L_x_233:
[----:B------:R-:W-:Y:S05]  /*6110*/  BSYNC B0 ;  /* 0x0000000000007941 */ /* 0x000fea0003800000 */
.L_x_232:
        /* <DEDUP_REMOVED lines=9> */
.L_x_235:
[----:B------:R-:W-:Y:S05]  /*61b0*/  BSYNC B0 ;  /* 0x0000000000007941 */ /* 0x000fea0003800000 */
.L_x_234:
        /* <DEDUP_REMOVED lines=9> */
.L_x_237:
[----:B------:R-:W-:Y:S05]  /*6250*/  BSYNC B0 ;  /* 0x0000000000007941 */ /* 0x000fea0003800000 */
.L_x_236:
        /* <DEDUP_REMOVED lines=9> */
.L_x_239:
[----:B------:R-:W-:Y:S05]  /*62f0*/  BSYNC B0 ;  /* 0x0000000000007941 */ /* 0x000fea0003800000 */
.L_x_238:
        /* <DEDUP_REMOVED lines=9> */
.L_x_241:
[----:B------:R-:W-:Y:S05]  /*6390*/  BSYNC B0 ;  /* 0x0000000000007941 */ /* 0x000fea0003800000 */
.L_x_240:
        /* <DEDUP_REMOVED lines=9> */
.L_x_243:
[----:B------:R-:W-:Y:S05]  /*6430*/  BSYNC B0 ;  /* 0x0000000000007941 */ /* 0x000fea0003800000 */
.L_x_242:
        /* <DEDUP_REMOVED lines=9> */
.L_x_245:
[----:B------:R-:W-:Y:S05]  /*64d0*/  BSYNC B0 ;  /* 0x0000000000007941 */ /* 0x000fea0003800000 */
.L_x_244:
        /* <DEDUP_REMOVED lines=9> */
.L_x_247:
[----:B------:R-:W-:Y:S05]  /*6570*/  BSYNC B0 ;  /* 0x0000000000007941 */ /* 0x000fea0003800000 */
.L_x_246:
        /* <DEDUP_REMOVED lines=9> */
.L_x_249:
[----:B------:R-:W-:Y:S05]  /*6610*/  BSYNC B0 ;  /* 0x0000000000007941 */ /* 0x000fea0003800000 */
.L_x_248:
        /* <DEDUP_REMOVED lines=9> */
.L_x_251:
[----:B------:R-:W-:Y:S05]  /*66b0*/  BSYNC B0 ;  /* 0x0000000000007941 */ /* 0x000fea0003800000 */
.L_x_250:
        /* <DEDUP_REMOVED lines=9> */
.L_x_253:
[----:B------:R-:W-:Y:S05]  /*6750*/  BSYNC B0 ;  /* 0x0000000000007941 */ /* 0x000fea0003800000 */
.L_x_252:
        /* <DEDUP_REMOVED lines=9> */
.L_x_255:
[----:B------:R-:W-:Y:S05]  /*67f0*/  BSYNC B0 ;  /* 0x0000000000007941 */ /* 0x000fea0003800000 */
.L_x_254:
        /* <DEDUP_REMOVED lines=9> */
.L_x_257:
[----:B------:R-:W-:Y:S05]  /*6890*/  BSYNC B0 ;  /* 0x0000000000007941 */ /* 0x000fea0003800000 */
.L_x_256:
        /* <DEDUP_REMOVED lines=9> */
.L_x_259:
[----:B------:R-:W-:Y:S05]  /*6930*/  BSYNC B0 ;  /* 0x0000000000007941 */ /* 0x000fea0003800000 */
.L_x_258:
        /* <DEDUP_REMOVED lines=9> */
.L_x_261:
[----:B------:R-:W-:Y:S05]  /*69d0*/  BSYNC B0 ;  /* 0x0000000000007941 */ /* 0x000fea0003800000 */
.L_x_260:
        /* <DEDUP_REMOVED lines=9> */
.L_x_263:
[----:B------:R-:W-:Y:S05]  /*6a70*/  BSYNC B0 ;  /* 0x0000000000007941 */ /* 0x000fea0003800000 */
.L_x_262:
        /* <DEDUP_REMOVED lines=9> */
.L_x_265:
[----:B------:R-:W-:Y:S05]  /*6b10*/  BSYNC B0 ;  /* 0x0000000000007941 */ /* 0x000fea0003800000 */
.L_x_264:
        /* <DEDUP_REMOVED lines=9> */
.L_x_267:
[----:B------:R-:W-:Y:S05]  /*6bb0*/  BSYNC B0 ;  /* 0x0000000000007941 */ /* 0x000fea0003800000 */
.L_x_266:
        /* <DEDUP_REMOVED lines=9> */
.L_x_269:
[----:B------:R-:W-:Y:S05]  /*6c50*/  BSYNC B0 ;  /* 0x0000000000007941 */ /* 0x000fea0003800000 */
.L_x_268:
        /* <DEDUP_REMOVED lines=9> */
.L_x_271:
[----:B------:R-:W-:Y:S05]  /*6cf0*/  BSYNC B0 ;  /* 0x0000000000007941 */ /* 0x000fea0003800000 */
.L_x_270:
        /* <DEDUP_REMOVED lines=9> */
.L_x_273:
[----:B------:R-:W-:Y:S05]  /*6d90*/  BSYNC B0 ;  /* 0x0000000000007941 */ /* 0x000fea0003800000 */
.L_x_272:
[----:B0-2--5:R-:W-:Y:S01]  /*6da0*/  LOP3.LUT R2, R88, 0xffffe000, RZ, 0xc0, !PT ;  /* 0xffffe00058027812 */ /* 0x025fe200078ec0ff */
        /* <DEDUP_REMOVED lines=8> */
.L_x_275:
[----:B------:R-:W-:Y:S05]  /*6e30*/  BSYNC B0 ;  /* 0x0000000000007941 */ /* 0x000fea0003800000 */
.L_x_274:
[----:B-----5:R-:W-:Y:S01]  /*6e40*/  LOP3.LUT R2, R88, 0xffffe000, RZ, 0xc0, !PT ;  /* 0xffffe00058027812 */ /* 0x020fe200078ec0ff */
[----:B------:R-:W-:Y:S01]  /*6e50*/  BSSY B0, `(.L_x_276) ;  /* 0x000000a000007945 */ /* 0x000fe20003800000 */
[----:B------:R-:W-:-:S03]  /*6e60*/  ISETP.GT.AND P1, PT, R8, 0x79, P1 ;  /* 0x000000790800780c */ /* 0x000fc60000f24270 */
[----:B------:R-:W-:Y:S01]  /*6e70*/  FMUL R3, R2, R9 ;  /* 0x0000000902037220 */ /* 0x000fe20000400000 */
[----:B------:R-:W-:-:S03]  /*6e80*/  @P2 IMAD.MOV.U32 R2, RZ, RZ, R6 ;  /* 0x000000ffff022224 */ /* 0x000fc600078e0006 */
[----:B01----:R-:W-:Y:S01]  /*6e90*/  FFMA R11, R86, R0, R3 ;  /* 0x00000000560b7223 */ /* 0x003fe20000000003 */
[----:B------:R-:W-:-:S04]  /*6ea0*/  @P2 IMAD.MOV.U32 R3, RZ, RZ, R7 ;  /* 0x000000ffff032224 */ /* 0x000fc800078e0007 */
[----:B------:R-:W-:-:S05]  /*6eb0*/  F2FP.TF32.F32.PACK_B R11, R11 ;  /* 0x0000000bff0b723e */ /* 0x000fca00024050ff */
[----:B------:R0:W-:Y:S01]  /*6ec0*/  @P2 STG.E desc[UR12][R2.64+0x1e0], R11 ;  /* 0x0001e00b02002986 */ /* 0x0001e2000c10190c */
[----:B------:R-:W-:Y:S05]  /*6ed0*/  @!P1 BRA `(.L_x_277) ;  /* 0x0000000000049947 */ /* 0x000fea0003800000 */
[----:B------:R1:W5:Y:S02]  /*6ee0*/  LDG.E.LTC128B R88, desc[UR12][R4.64+0x1e4] ;  /* 0x0001e40c04587981 */ /* 0x000364000c1e1920 */
.L_x_277:
[----:B------:R-:W-:Y:S05]  /*6ef0*/  BSYNC B0 ;  /* 0x0000000000007941 */ /* 0x000fea0003800000 */
.L_x_276:
[----:B-----5:R-:W-:-:S05]  /*6f00*/  LOP3.LUT R88, R88, 0xffffe000, RZ, 0xc0, !PT ;  /* 0xffffe00058587812 */ /* 0x020fca00078ec0ff */
[----:B------:R-:W-:-:S04]  /*6f10*/  FMUL R88, R88, R9 ;  /* 0x0000000958587220 */ /* 0x000fc80000400000 */
[----:B------:R-:W-:Y:S01]  /*6f20*/  FFMA R88, R87, R0, R88 ;  /* 0x0000000057587223 */ /* 0x000fe20000000058 */
[----:B------:R-:W-:Y:S06]  /*6f30*/  @!P1 EXIT ;  /* 0x000000000000994d */ /* 0x000fec0003800000 */
[----:B0-----:R-:W-:-:S05]  /*6f40*/  F2FP.TF32.F32.PACK_B R3, R88 ;  /* 0x00000058ff03723e */ /* 0x001fca00024050ff */
[----:B------:R-:W-:Y:S01]  /*6f50*/  STG.E desc[UR12][R6.64+0x1e4], R3 ;  /* 0x0001e40306007986 */ /* 0x000fe2000c10190c */
[----:B------:R-:W-:Y:S05]  /*6f60*/  EXIT ;  /* 0x000000000000794d */ /* 0x000fea0003800000 */
.L_x_27:
[----:B------:R-:W-:Y:S01]  /*6f70*/  ISETP.GT.AND P4, PT, R8, 0x1, P3 ;  /* 0x000000010800780c */ /* 0x000fe20001f84270 */
[----:B------:R-:W-:Y:S01]  /*6f80*/  ULDC.64 UR4, c[0x0][0x650] ;  /* 0x0001940000047ab9 */ /* 0x000fe20000000a00 */
[-C--:B--2---:R-:W-:Y:S01]  /*6f90*/  FMUL R9, R88, R0.reuse ;  /* 0x0000000058097220 */ /* 0x084fe20000400000 */
[----:B------:R-:W-:Y:S01]  /*6fa0*/  LEA R2, P1, R14, UR4, 0x2 ;  /* 0x000000040e027c11 */ /* 0x000fe2000f8210ff */
[-C--:B------:R-:W-:Y:S01]  /*6fb0*/  FMUL R89, R89, R0.reuse ;  /* 0x0000000059597220 */ /* 0x080fe20000400000 */
[----:B------:R-:W-:Y:S01]  /*6fc0*/  IMAD.SHL.U32 R7, R19, 0x4, RZ ;  /* 0x0000000413077824 */ /* 0x000fe200078e00ff */
[----:B------:R-:W-:Y:S01]  /*6fd0*/  ISETP.GT.AND P2, PT, R10, 0x8, PT ;  /* 0x000000080a00780c */ /* 0x000fe20003f44270 */
[-C--:B------:R-:W-:Y:S01]  /*6fe0*/  FMUL R15, R90, R0.reuse ;  /* 0x000000005a0f7220 */ /* 0x080fe20000400000 */
[----:B------:R-:W-:Y:S01]  /*6ff0*/  LEA.HI.X R3, R14, UR5, R17, 0x2, P1 ;  /* 0x000000050e037c11 */ /* 0x000fe200088f1411 */
[-C--:B------:R-:W-:Y:S01]  /*7000*/  FMUL R91, R91, R0.reuse ;  /* 0x000000005b5b7220 */ /* 0x080fe20000400000 */
[----:B------:R-:W-:Y:S01]  /*7010*/  F2FP.TF32.F32.PACK_B R9, R9 ;  /* 0x00000009ff09723e */ /* 0x000fe200024050ff */
[-C--:B------:R-:W-:Y:S01]  /*7020*/  FMUL R93, R93, R0.reuse ;  /* 0x000000005d5d7220 */ /* 0x080fe20000400000 */
[----:B------:R-:W-:Y:S01]  /*7030*/  F2FP.TF32.F32.PACK_B R89, R89 ;  /* 0x00000059ff59723e */ /* 0x000fe200024050ff */
[-C--:B------:R-:W-:Y:S01]  /*7040*/  FMUL R17, R94, R0.reuse ;  /* 0x000000005e117220 */ /* 0x080fe20000400000 */
[----:B------:R-:W-:Y:S01]  /*7050*/  SHF.L.U64.HI R5, R19, 0x2, R18 ;  /* 0x0000000213057819 */ /* 0x000fe20000010212 */
[----:B------:R0:W-:Y:S01]  /*7060*/  @P0 STG.E desc[UR12][R2.64], R9 ;  /* 0x0000000902000986 */ /* 0x0001e2000c10190c */
[C---:B------:R-:W-:Y:S01]  /*7070*/  ISETP.GT.AND P0, PT, R8.reuse, RZ, P2 ;  /* 0x000000ff0800720c */ /* 0x040fe20001704270 */
[----:B------:R-:W-:Y:S01]  /*7080*/  FMUL R95, R95, R0 ;  /* 0x000000005f5f7220 */ /* 0x000fe20000400000 */
[C---:B------:R-:W-:Y:S01]  /*7090*/  ISETP.GT.AND P5, PT, R8.reuse, 0x1, P2 ;  /* 0x000000010800780c */ /* 0x040fe200017a4270 */
[----:B------:R-:W-:Y:S01]  /*70a0*/  @P4 STG.E desc[UR12][R2.64+0x4], R89 ;  /* 0x0000045902004986 */ /* 0x000fe2000c10190c */
[----:B------:R-:W-:Y:S01]  /*70b0*/  IADD3 R12, P4, R7, R2, RZ ;  /* 0x00000002070c7210 */ /* 0x000fe20007f9e0ff */
[-C--:B------:R-:W-:Y:S01]  /*70c0*/  FMUL R97, R97, R0.reuse ;  /* 0x0000000061617220 */ /* 0x080fe20000400000 */
[C---:B------:R-:W-:Y:S01]  /*70d0*/  ISETP.GT.AND P1, PT, R8.reuse, 0x8, P3 ;  /* 0x000000080800780c */ /* 0x040fe20001f24270 */
[-C--:B------:R-:W-:Y:S01]  /*70e0*/  FMUL R99, R99, R0.reuse ;  /* 0x0000000063637220 */ /* 0x080fe20000400000 */
[----:B------:R-:W-:Y:S01]  /*70f0*/  F2FP.TF32.F32.PACK_B R15, R15 ;  /* 0x0000000fff0f723e */ /* 0x000fe200024050ff */
[----:B------:R-:W-:Y:S01]  /*7100*/  IMAD.X R13, R5, 0x1, R3, P4 ;  /* 0x00000001050d7824 */ /* 0x000fe200020e0603 */
[----:B------:R-:W-:Y:S01]  /*7110*/  ISETP.GT.AND P4, PT, R8, 0x9, P3 ;  /* 0x000000090800780c */ /* 0x000fe20001f84270 */
[-C--:B0-----:R-:W-:Y:S01]  /*7120*/  FMUL R9, R92, R0.reuse ;  /* 0x000000005c097220 */ /* 0x081fe20000400000 */
[----:B------:R-:W-:Y:S01]  /*7130*/  F2FP.TF32.F32.PACK_B R91, R91 ;  /* 0x0000005bff5b723e */ /* 0x000fe200024050ff */
[-C--:B------:R-:W-:Y:S01]  /*7140*/  FMUL R101, R101, R0.reuse ;  /* 0x0000000065657220 */ /* 0x080fe20000400000 */
[----:B------:R-:W-:Y:S01]  /*7150*/  F2FP.TF32.F32.PACK_B R93, R93 ;  /* 0x0000005dff5d723e */ /* 0x000fe200024050ff */
[----:B------:R0:W-:Y:S01]  /*7160*/  @P0 STG.E desc[UR12][R12.64], R15 ;  /* 0x0000000f0c000986 */ /* 0x0001e2000c10190c */
[----:B------:R-:W-:Y:S01]  /*7170*/  F2FP.TF32.F32.PACK_B R9, R9 ;  /* 0x00000009ff09723e */ /* 0x000fe200024050ff */
[-C--:B------:R-:W-:Y:S01]  /*7180*/  FMUL R103, R103, R0.reuse ;  /* 0x0000000067677220 */ /* 0x080fe20000400000 */
[C---:B------:R-:W-:Y:S01]  /*7190*/  ISETP.GT.AND P0, PT, R8.reuse, 0x8, P2 ;  /* 0x000000080800780c */ /* 0x040fe20001704270 */
[----:B------:R-:W-:Y:S01]  /*71a0*/  @P5 STG.E desc[UR12][R12.64+0x4], R91 ;  /* 0x0000045b0c005986 */ /* 0x000fe2000c10190c */
[C---:B------:R-:W-:Y:S01]  /*71b0*/  ISETP.GT.AND P5, PT, R8.reuse, 0x9, P2 ;  /* 0x000000090800780c */ /* 0x040fe200017a4270 */
[-C--:B------:R-:W-:Y:S01]  /*71c0*/  FMUL R105, R105, R0.reuse ;  /* 0x0000000069697220 */ /* 0x080fe20000400000 */
[----:B------:R-:W-:Y:S01]  /*71d0*/  F2FP.TF32.F32.PACK_B R17, R17 ;  /* 0x00000011ff11723e */ /* 0x000fe200024050ff */
[----:B------:R1:W-:Y:S01]  /*71e0*/  @P1 STG.E desc[UR12][R2.64+0x20], R9 ;  /* 0x0000200902001986 */ /* 0x0003e2000c10190c */
[----:B------:R-:W-:Y:S01]  /*71f0*/  F2FP.TF32.F32.PACK_B R95, R95 ;  /* 0x0000005fff5f723e */ /* 0x000fe200024050ff */
[-C--:B------:R-:W-:Y:S01]  /*7200*/  FMUL R107, R107, R0.reuse ;  /* 0x000000006b6b7220 */ /* 0x080fe20000400000 */
[C---:B------:R-:W-:Y:S01]  /*7210*/  ISETP.GT.AND P1, PT, R8.reuse, 0x11, P3 ;  /* 0x000000110800780c */ /* 0x040fe20001f24270 */
[----:B------:R-:W-:Y:S01]  /*7220*/  @P4 STG.E desc[UR12][R2.64+0x24], R93 ;  /* 0x0000245d02004986 */ /* 0x000fe2000c10190c */
[----:B------:R-:W-:Y:S01]  /*7230*/  ISETP.GT.AND P4, PT, R8, 0x10, P3 ;  /* 0x000000100800780c */ /* 0x000fe20001f84270 */
[-C--:B0-----:R-:W-:Y:S01]  /*7240*/  FMUL R15, R96, R0.reuse ;  /* 0x00000000600f7220 */ /* 0x081fe20000400000 */
[----:B------:R-:W-:Y:S01]  /*7250*/  F2FP.TF32.F32.PACK_B R97, R97 ;  /* 0x00000061ff61723e */ /* 0x000fe200024050ff */
[----:B------:R0:W-:Y:S01]  /*7260*/  @P0 STG.E desc[UR12][R12.64+0x20], R17 ;  /* 0x000020110c000986 */ /* 0x0001e2000c10190c */
[----:B------:R-:W-:Y:S01]  /*7270*/  ISETP.GT.AND P0, PT, R8, 0x10, P2 ;  /* 0x000000100800780c */ /* 0x000fe20001704270 */
[-C--:B------:R-:W-:Y:S01]  /*7280*/  FMUL R109, R109, R0.reuse ;  /* 0x000000006d6d7220 */ /* 0x080fe20000400000 */
[----:B------:R-:W-:Y:S01]  /*7290*/  F2FP.TF32.F32.PACK_B R15, R15 ;  /* 0x0000000fff0f723e */ /* 0x000fe200024050ff */
[----:B------:R-:W-:Y:S01]  /*72a0*/  @P5 STG.E desc[UR12][R12.64+0x24], R95 ;  /* 0x0000245f0c005986 */ /* 0x000fe2000c10190c */
[-C--:B-1----:R-:W-:Y:S01]  /*72b0*/  FMUL R9, R98, R0.reuse ;  /* 0x0000000062097220 */ /* 0x082fe20000400000 */
[----:B------:R-:W-:Y:S01]  /*72c0*/  F2FP.TF32.F32.PACK_B R99, R99 ;  /* 0x00000063ff63723e */ /* 0x000fe200024050ff */
[-C--:B------:R-:W-:Y:S01]  /*72d0*/  FMUL R111, R111, R0.reuse ;  /* 0x000000006f6f7220 */ /* 0x080fe20000400000 */
[C---:B------:R-:W-:Y:S01]  /*72e0*/  ISETP.GT.AND P5, PT, R8.reuse, 0x18, P3 ;  /* 0x000000180800780c */ /* 0x040fe20001fa4270 */
[-C--:B------:R-:W-:Y:S01]  /*72f0*/  FMUL R113, R113, R0.reuse ;  /* 0x0000000071717220 */ /* 0x080fe20000400000 */
[----:B------:R1:W-:Y:S01]  /*7300*/  @P4 STG.E desc[UR12][R2.64+0x40], R15 ;  /* 0x0000400f02004986 */ /* 0x0003e2000c10190c */
[----:B------:R-:W-:Y:S01]  /*7310*/  ISETP.GT.AND P4, PT, R8, 0x11, P2 ;  /* 0x000000110800780c */ /* 0x000fe20001784270 */
[-C--:B0-----:R-:W-:Y:S01]  /*7320*/  FMUL R17, R100, R0.reuse ;  /* 0x0000000064117220 */ /* 0x081fe20000400000 */
[----:B------:R-:W-:Y:S01]  /*7330*/  F2FP.TF32.F32.PACK_B R9, R9 ;  /* 0x00000009ff09723e */ /* 0x000fe200024050ff */
[----:B------:R-:W-:Y:S01]  /*7340*/  @P1 STG.E desc[UR12][R2.64+0x44], R97 ;  /* 0x0000446102001986 */ /* 0x000fe2000c10190c */
[C---:B------:R-:W-:Y:S01]  /*7350*/  ISETP.GT.AND P1, PT, R8.reuse, 0x19, P3 ;  /* 0x000000190800780c */ /* 0x040fe20001f24270 */
[-C--:B------:R-:W-:Y:S01]  /*7360*/  FMUL R115, R115, R0.reuse ;  /* 0x0000000073737220 */ /* 0x080fe20000400000 */
[----:B------:R-:W-:Y:S01]  /*7370*/  F2FP.TF32.F32.PACK_B R17, R17 ;  /* 0x00000011ff11723e */ /* 0x000fe200024050ff */
[----:B------:R0:W-:Y:S01]  /*7380*/  @P0 STG.E desc[UR12][R12.64+0x40], R9 ;  /* 0x000040090c000986 */ /* 0x0001e2000c10190c */
[----:B------:R-:W-:Y:S01]  /*7390*/  ISETP.GT.AND P0, PT, R8, 0x18, P2 ;  /* 0x000000180800780c */ /* 0x000fe20001704270 */
[-C--:B------:R-:W-:Y:S01]  /*73a0*/  FMUL R117, R117, R0.reuse ;  /* 0x0000000075757220 */ /* 0x080fe20000400000 */
[----:B------:R-:W-:Y:S01]  /*73b0*/  F2FP.TF32.F32.PACK_B R101, R101 ;  /* 0x00000065ff65723e */ /* 0x000fe200024050ff */
[-C--:B-1----:R-:W-:Y:S01]  /*73c0*/  FMUL R15, R102, R0.reuse ;  /* 0x00000000660f7220 */ /* 0x082fe20000400000 */
[----:B------:R-:W-:Y:S01]  /*73d0*/  F2FP.TF32.F32.PACK_B R103, R103 ;  /* 0x00000067ff67723e */ /* 0x000fe200024050ff */
[----:B------:R-:W-:Y:S01]  /*73e0*/  @P4 STG.E desc[UR12][R12.64+0x44], R99 ;  /* 0x000044630c004986 */ /* 0x000fe2000c10190c */
[C---:B------:R-:W-:Y:S01]  /*73f0*/  ISETP.GT.AND P4, PT, R8.reuse, 0x19, P2 ;  /* 0x000000190800780c */ /* 0x040fe20001784270 */
[-C--:B------:R-:W-:Y:S01]  /*7400*/  FMUL R119, R119, R0.reuse ;  /* 0x0000000077777220 */ /* 0x080fe20000400000 */
[----:B------:R-:W-:Y:S01]  /*7410*/  F2FP.TF32.F32.PACK_B R15, R15 ;  /* 0x0000000fff0f723e */ /* 0x000fe200024050ff */
        /* <DEDUP_REMOVED lines=9> */
[C---:B------:R-:W-:Y:S01]  /*74b0*/  ISETP.GT.AND P0, PT, R8.reuse, 0x20, P2 ;  /* 0x000000200800780c */ /* 0x040fe20001704270 */
[-C--:B------:R-:W-:Y:S01]  /*74c0*/  FMUL R123, R123, R0.reuse ;  /* 0x000000007b7b7220 */ /* 0x080fe20000400000 */
[----:B------:R-:W-:Y:S01]  /*74d0*/  F2FP.TF32.F32.PACK_B R107, R107 ;  /* 0x0000006bff6b723e */ /* 0x000fe200024050ff */
[----:B------:R-:W-:Y:S01]  /*74e0*/  @P4 STG.E desc[UR12][R12.64+0x64], R103 ;  /* 0x000064670c004986 */ /* 0x000fe2000c10190c */
[----:B------:R-:W-:Y:S01]  /*74f0*/  ISETP.GT.AND P4, PT, R8, 0x21, P2 ;  /* 0x000000210800780c */ /* 0x000fe20001784270 */
[-C--:B-1----:R-:W-:Y:S01]  /*7500*/  FMUL R17, R106, R0.reuse ;  /* 0x000000006a117220 */ /* 0x082fe20000400000 */
[----:B------:R-:W-:Y:S01]  /*7510*/  F2FP.TF32.F32.PACK_B R109, R109 ;  /* 0x0000006dff6d723e */ /* 0x000fe200024050ff */
[----:B------:R1:W-:Y:S01]  /*7520*/  @P5 STG.E desc[UR12][R2.64+0x80], R9 ;  /* 0x0000800902005986 */ /* 0x0003e2000c10190c */
[C---:B------:R-:W-:Y:S01]  /*7530*/  ISETP.GT.AND P5, PT, R8.reuse, 0x28, P3 ;  /* 0x000000280800780c */ /* 0x040fe20001fa4270 */
[-C--:B------:R-:W-:Y:S01]  /*7540*/  FMUL R125, R125, R0.reuse ;  /* 0x000000007d7d7220 */ /* 0x080fe20000400000 */
[----:B------:R-:W-:Y:S01]  /*7550*/  F2FP.TF32.F32.PACK_B R17, R17 ;  /* 0x00000011ff11723e */ /* 0x000fe200024050ff */
[----:B------:R-:W-:Y:S01]  /*7560*/  @P1 STG.E desc[UR12][R2.64+0x84], R105 ;  /* 0x0000846902001986 */ /* 0x000fe2000c10190c */
[----:B------:R-:W-:Y:S01]  /*7570*/  ISETP.GT.AND P1, PT, R8, 0x29, P3 ;  /* 0x000000290800780c */ /* 0x000fe20001f24270 */
[-C--:B0-----:R-:W-:Y:S01]  /*7580*/  FMUL R15, R108, R0.reuse ;  /* 0x000000006c0f7220 */ /* 0x081fe20000400000 */
        /* <DEDUP_REMOVED lines=98> */
[----:B------:R-:W-:Y:S01]  /*7bb0*/  ISETP.GT.AND P0, PT, R8, 0x58, P2 ;  /* 0x000000580800780c */ /* 0x000fe20001704270 */
[----:B------:R-:W-:Y:S01]  /*7bc0*/  IMAD.SHL.U32 R19, R16, 0x4, RZ ;  /* 0x0000000410137824 */ /* 0x000fe200078e00ff */
        /* <DEDUP_REMOVED lines=20> */
[C---:B------:R-:W-:Y:S01]  /*7d10*/  ISETP.GT.AND P6, PT, R8.reuse, 0x70, P3 ;  /* 0x000000700800780c */ /* 0x040fe20001fc4270 */
        /* <DEDUP_REMOVED lines=17> */
[----:B------:R-:W-:Y:S01]  /*7e30*/  ISETP.GT.AND P5, PT, R8, 0x70, P2 ;  /* 0x000000700800780c */ /* 0x000fe200017a4270 */
[-C--:B------:R-:W-:Y:S01]  /*7e40*/  FMUL R31, R31, R0.reuse ;  /* 0x000000001f1f7220 */ /* 0x080fe20000400000 */
[----:B------:R-:W-:Y:S01]  /*7e50*/  F2FP.TF32.F32.PACK_B R17, R17 ;  /* 0x00000011ff11723e */ /* 0x000fe200024050ff */
[-C--:B0-----:R-:W-:Y:S01]  /*7e60*/  FMUL R15, R144, R0.reuse ;  /* 0x00000000900f7220 */ /* 0x081fe20000400000 */
[----:B------:R-:W-:Y:S01]  /*7e70*/  @P1 STG.E desc[UR12][R2.64+0x1a4], R141 ;  /* 0x0001a48d02001986 */ /* 0x000fe2000c10190c */
[----:B------:R-:W-:Y:S01]  /*7e80*/  ISETP.GT.AND P1, PT, R8, 0x71, P3 ;  /* 0x000000710800780c */ /* 0x000fe20001f24270 */
[-C--:B------:R-:W-:Y:S01]  /*7e90*/  FMUL R33, R33, R0.reuse ;  /* 0x0000000021217220 */ /* 0x080fe20000400000 */
[----:B------:R-:W-:Y:S01]  /*7ea0*/  F2FP.TF32.F32.PACK_B R145, R145 ;  /* 0x00000091ff91723e */ /* 0x000fe200024050ff */
[----:B------:R0:W-:Y:S01]  /*7eb0*/  @P0 STG.E desc[UR12][R12.64+0x1a0], R17 ;  /* 0x0001a0110c000986 */ /* 0x0001e2000c10190c */
[----:B------:R-:W-:Y:S01]  /*7ec0*/  F2FP.TF32.F32.PACK_B R15, R15 ;  /* 0x0000000fff0f723e */ /* 0x000fe200024050ff */
[-C--:B------:R-:W-:Y:S01]  /*7ed0*/  FMUL R35, R35, R0.reuse ;  /* 0x0000000023237220 */ /* 0x080fe20000400000 */
[-C--:B-1----:R-:W-:Y:S01]  /*7ee0*/  FMUL R9, R146, R0.reuse ;  /* 0x0000000092097220 */ /* 0x082fe20000400000 */
        /* <DEDUP_REMOVED lines=8> */
[-C--:B0-----:R-:W-:Y:S01]  /*7f70*/  FMUL R17, R148, R0.reuse ;  /* 0x0000000094117220 */ /* 0x081fe20000400000 */
[----:B------:R-:W-:Y:S01]  /*7f80*/  ISETP.GT.AND P3, PT, R8, 0x79, P3 ;  /* 0x000000790800780c */ /* 0x000fe20001f64270 */
[----:B------:R-:W-:Y:S01]  /*7f90*/  @P1 STG.E desc[UR12][R2.64+0x1c4], R145 ;  /* 0x0001c49102001986 */ /* 0x000fe2000c10190c */
[C---:B------:R-:W-:Y:S01]  /*7fa0*/  ISETP.GT.AND P1, PT, R10.reuse, 0x40, PT ;  /* 0x000000400a00780c */ /* 0x040fe20003f24270 */
[-C--:B------:R-:W-:Y:S01]  /*7fb0*/  FMUL R41, R41, R0.reuse ;  /* 0x0000000029297220 */ /* 0x080fe20000400000 */
[----:B------:R-:W-:Y:S01]  /*7fc0*/  F2FP.TF32.F32.PACK_B R17, R17 ;  /* 0x00000011ff11723e */ /* 0x000fe200024050ff */
[----:B------:R0:W-:Y:S01]  /*7fd0*/  @P5 STG.E desc[UR12][R12.64+0x1c0], R9 ;  /* 0x0001c0090c005986 */ /* 0x0001e2000c10190c */
[----:B------:R-:W-:Y:S01]  /*7fe0*/  ISETP.GT.AND P0, PT, R10, 0x48, PT ;  /* 0x000000480a00780c */ /* 0x000fe20003f04270 */
[-C--:B------:R-:W-:Y:S01]  /*7ff0*/  FMUL R43, R43, R0.reuse ;  /* 0x000000002b2b7220 */ /* 0x080fe20000400000 */
[----:B------:R-:W-:Y:S01]  /*8000*/  F2FP.TF32.F32.PACK_B R149, R149 ;  /* 0x00000095ff95723e */ /* 0x000fe200024050ff */
[----:B------:R-:W-:Y:S01]  /*8010*/  @P6 STG.E desc[UR12][R12.64+0x1c4], R147 ;  /* 0x0001c4930c006986 */ /* 0x000fe2000c10190c */
[----:B-1----:R-:W-:Y:S01]  /*8020*/  SHF.L.U64.HI R15, R16, 0x2, R11 ;  /* 0x00000002100f7819 */ /* 0x002fe2000001020b */
[----:B------:R-:W-:Y:S01]  /*8030*/  FMUL R45, R45, R0 ;  /* 0x000000002d2d7220 */ /* 0x000fe20000400000 */
[----:B------:R-:W-:Y:S01]  /*8040*/  IADD3 R10, P5, R19, R2, RZ ;  /* 0x00000002130a7210 */ /* 0x000fe20007fbe0ff */
[----:B------:R1:W-:Y:S01]  /*8050*/  @P4 STG.E desc[UR12][R2.64+0x1e0], R17 ;  /* 0x0001e01102004986 */ /* 0x0003e2000c10190c */
[C---:B------:R-:W-:Y:S01]  /*8060*/  ISETP.GT.AND P4, PT, R8.reuse, 0x78, P2 ;  /* 0x000000780800780c */ /* 0x040fe20001784270 */
[-C--:B------:R-:W-:Y:S01]  /*8070*/  FMUL R47, R47, R0.reuse ;  /* 0x000000002f2f7220 */ /* 0x080fe20000400000 */
[C---:B------:R-:W-:Y:S01]  /*8080*/  ISETP.GT.AND P2, PT, R8.reuse, 0x79, P2 ;  /* 0x000000790800780c */ /* 0x040fe20001744270 */
[----:B------:R2:W-:Y:S01]  /*8090*/  @P3 STG.E desc[UR12][R2.64+0x1e4], R149 ;  /* 0x0001e49502003986 */ /* 0x0005e2000c10190c */
[----:B------:R-:W-:Y:S01]  /*80a0*/  IMAD.X R11, R15, 0x1, R3, P5 ;  /* 0x000000010f0b7824 */ /* 0x000fe200028e0603 */
[----:B------:R-:W-:Y:S01]  /*80b0*/  ISETP.GT.AND P3, PT, R8, 0x1, P1 ;  /* 0x000000010800780c */ /* 0x000fe20000f64270 */
[----:B0-----:R-:W-:Y:S01]  /*80c0*/  FMUL R9, R150, R0 ;  /* 0x0000000096097220 */ /* 0x001fe20000400000 */
[----:B------:R-:W-:Y:S01]  /*80d0*/  IADD3 R14, P5, P6, R7, R2, R19 ;  /* 0x00000002070e7210 */ /* 0x000fe20007ebe013 */
[-C--:B------:R-:W-:Y:S01]  /*80e0*/  FMUL R49, R49, R0.reuse ;  /* 0x0000000031317220 */ /* 0x080fe20000400000 */
[----:B------:R-:W-:Y:S01]  /*80f0*/  F2FP.TF32.F32.PACK_B R151, R151 ;  /* 0x00000097ff97723e */ /* 0x000fe200024050ff */
[-C--:B------:R-:W-:Y:S01]  /*8100*/  FMUL R51, R51, R0.reuse ;  /* 0x0000000033337220 */ /* 0x080fe20000400000 */
[----:B------:R-:W-:Y:S01]  /*8110*/  IADD3.X R15, R5, R3, R15, P5, P6 ;  /* 0x00000003050f7210 */ /* 0x000fe20002fec40f */
[-C--:B-1----:R-:W-:Y:S01]  /*8120*/  FMUL R17, R24, R0.reuse ;  /* 0x0000000018117220 */ /* 0x082fe20000400000 */
[----:B------:R-:W-:Y:S01]  /*8130*/  F2FP.TF32.F32.PACK_B R9, R9 ;  /* 0x00000009ff09723e */ /* 0x000fe200024050ff */
[-C--:B------:R-:W-:Y:S01]  /*8140*/  FMUL R53, R53, R0.reuse ;  /* 0x0000000035357220 */ /* 0x080fe20000400000 */
[----:B--2---:R-:W-:Y:S01]  /*8150*/  @P4 IMAD.MOV.U32 R2, RZ, RZ, R12 ;  /* 0x000000ffff024224 */ /* 0x004fe200078e000c */
[----:B------:R-:W-:Y:S01]  /*8160*/  F2FP.TF32.F32.PACK_B R25, R25 ;  /* 0x00000019ff19723e */ /* 0x000fe200024050ff */
[----:B------:R-:W-:Y:S01]  /*8170*/  @P4 IMAD.MOV.U32 R3, RZ, RZ, R13 ;  /* 0x000000ffff034224 */ /* 0x000fe200078e000d */
[----:B------:R-:W-:Y:S01]  /*8180*/  ISETP.GT.AND P5, PT, R8, RZ, P1 ;  /* 0x000000ff0800720c */ /* 0x000fe20000fa4270 */
[-C--:B------:R-:W-:Y:S01]  /*8190*/  FMUL R55, R55, R0.reuse ;  /* 0x0000000037377220 */ /* 0x080fe20000400000 */
[----:B------:R-:W-:Y:S01]  /*81a0*/  F2FP.TF32.F32.PACK_B R17, R17 ;  /* 0x00000011ff11723e */ /* 0x000fe200024050ff */
[-C--:B------:R-:W-:Y:S01]  /*81b0*/  FMUL R57, R57, R0.reuse ;  /* 0x0000000039397220 */ /* 0x080fe20000400000 */
[----:B------:R0:W-:Y:S01]  /*81c0*/  @P4 STG.E desc[UR12][R2.64+0x1e0], R9 ;  /* 0x0001e00902004986 */ /* 0x0001e2000c10190c */
[----:B------:R-:W-:Y:S01]  /*81d0*/  IADD3 R4, P4, R10, R7, RZ ;  /* 0x000000070a047210 */ /* 0x000fe20007f9e0ff */
[-C--:B------:R-:W-:Y:S01]  /*81e0*/  FMUL R7, R26, R0.reuse ;  /* 0x000000001a077220 */ /* 0x080fe20000400000 */
[----:B------:R-:W-:Y:S01]  /*81f0*/  F2FP.TF32.F32.PACK_B R27, R27 ;  /* 0x0000001bff1b723e */ /* 0x000fe200024050ff */
[----:B------:R1:W-:Y:S01]  /*8200*/  @P2 STG.E desc[UR12][R12.64+0x1e4], R151 ;  /* 0x0001e4970c002986 */ /* 0x0003e2000c10190c */
[C---:B------:R-:W-:Y:S01]  /*8210*/  ISETP.GT.AND P2, PT, R8.reuse, RZ, P0 ;  /* 0x000000ff0800720c */ /* 0x040fe20000744270 */
[----:B------:R-:W-:Y:S01]  /*8220*/  IMAD.X R5, R11, 0x1, R5, P4 ;  /* 0x000000010b057824 */ /* 0x000fe200020e0605 */
[----:B------:R-:W-:Y:S01]  /*8230*/  F2FP.TF32.F32.PACK_B R7, R7 ;  /* 0x00000007ff07723e */ /* 0x000fe200024050ff */
[----:B------:R-:W-:Y:S01]  /*8240*/  @P3 STG.E desc[UR12][R10.64+0x4], R25 ;  /* 0x000004190a003986 */ /* 0x000fe2000c10190c */
[C---:B------:R-:W-:Y:S01]  /*8250*/  ISETP.GT.AND P3, PT, R8.reuse, 0x1, P0 ;  /* 0x000000010800780c */ /* 0x040fe20000764270 */
[-C--:B------:R-:W-:Y:S01]  /*8260*/  FMUL R59, R59, R0.reuse ;  /* 0x000000003b3b7220 */ /* 0x080fe20000400000 */
[C---:B------:R-:W-:Y:S01]  /*8270*/  ISETP.GT.AND P4, PT, R8.reuse, 0x8, P1 ;  /* 0x000000080800780c */ /* 0x040fe20000f84270 */
[----:B------:R-:W-:Y:S01]  /*8280*/  @P5 STG.E desc[UR12][R10.64], R17 ;  /* 0x000000110a005986 */ /* 0x000fe2000c10190c */
[----:B------:R-:W-:Y:S01]  /*8290*/  ISETP.GT.AND P5, PT, R8, 0x9, P1 ;  /* 0x000000090800780c */ /* 0x000fe20000fa4270 */
[-C--:B0-----:R-:W-:Y:S01]  /*82a0*/  FMUL R9, R28, R0.reuse ;  /* 0x000000001c097220 */ /* 0x081fe20000400000 */
[----:B------:R-:W-:Y:S01]  /*82b0*/  F2FP.TF32.F32.PACK_B R29, R29 ;  /* 0x0000001dff1d723e */ /* 0x000fe200024050ff */
[-C--:B-1----:R-:W-:Y:S01]  /*82c0*/  FMUL R13, R30, R0.reuse ;  /* 0x000000001e0d7220 */ /* 0x082fe20000400000 */
[----:B------:R-:W-:Y:S01]  /*82d0*/  F2FP.TF32.F32.PACK_B R31, R31 ;  /* 0x0000001fff1f723e */ /* 0x000fe200024050ff */
[----:B------:R0:W-:Y:S01]  /*82e0*/  @P2 STG.E desc[UR12][R4.64], R7 ;  /* 0x0000000704002986 */ /* 0x0001e2000c10190c */
[C---:B------:R-:W-:Y:S01]  /*82f0*/  ISETP.GT.AND P2, PT, R8.reuse, 0x8, P0 ;  /* 0x000000080800780c */ /* 0x040fe20000744270 */
[-C--:B------:R-:W-:Y:S01]  /*8300*/  FMUL R61, R61, R0.reuse ;  /* 0x000000003d3d7220 */ /* 0x080fe20000400000 */
[----:B------:R-:W-:Y:S01]  /*8310*/  F2FP.TF32.F32.PACK_B R9, R9 ;  /* 0x00000009ff09723e */ /* 0x000fe200024050ff */
[----:B------:R-:W-:Y:S01]  /*8320*/  @P3 IMAD.MOV.U32 R2, RZ, RZ, R4 ;  /* 0x000000ffff023224 */ /* 0x000fe200078e0004 */
[----:B------:R-:W-:Y:S01]  /*8330*/  F2FP.TF32.F32.PACK_B R13, R13 ;  /* 0x0000000dff0d723e */ /* 0x000fe200024050ff */
[----:B------:R-:W-:Y:S01]  /*8340*/  @P3 IMAD.MOV.U32 R3, RZ, RZ, R5 ;  /* 0x000000ffff033224 */ /* 0x000fe200078e0005 */
[----:B------:R-:W-:Y:S01]  /*8350*/  F2FP.TF32.F32.PACK_B R33, R33 ;  /* 0x00000021ff21723e */ /* 0x000fe200024050ff */
[-C--:B------:R-:W-:Y:S01]  /*8360*/  FMUL R63, R63, R0.reuse ;  /* 0x000000003f3f7220 */ /* 0x080fe20000400000 */
[----:B------:R-:W-:Y:S01]  /*8370*/  F2FP.TF32.F32.PACK_B R35, R35 ;  /* 0x00000023ff23723e */ /* 0x000fe200024050ff */
[-C--:B------:R-:W-:Y:S01]  /*8380*/  FMUL R65, R65, R0.reuse ;  /* 0x0000000041417220 */ /* 0x080fe20000400000 */
        /* <DEDUP_REMOVED lines=22> */
[----:B------:R-:W-:Y:S01]  /*84f0*/  FMUL R73, R73, R0 ;  /* 0x0000000049497220 */ /* 0x000fe20000400000 */
[----:B------:R-:W-:Y:S01]  /*8500*/  F2FP.TF32.F32.PACK_B R9, R9 ;  /* 0x00000009ff09723e */ /* 0x000fe200024050ff */
[----:B------:R-:W-:Y:S01]  /*8510*/  @P5 STG.E desc[UR12][R10.64+0x44], R33 ;  /* 0x000044210a005986 */ /* 0x000fe2000c10190c */
[----:B------:R-:W-:Y:S01]  /*8520*/  ISETP.GT.AND P5, PT, R8, 0x19, P1 ;  /* 0x000000190800780c */ /* 0x000fe20000fa4270 */
[----:B------:R-:W-:-:S02]  /*8530*/  @P2 IMAD.MOV.U32 R2, RZ, RZ, R14 ;  /* 0x000000ffff022224 */ /* 0x000fc400078e000e */
[-C--:B-1----:R-:W-:Y:S01]  /*8540*/  FMUL R5, R36, R0.reuse ;  /* 0x0000000024057220 */ /* 0x082fe20000400000 */
[----:B------:R-:W-:Y:S01]  /*8550*/  @P2 IMAD.MOV.U32 R3, RZ, RZ, R15 ;  /* 0x000000ffff032224 */ /* 0x000fe200078e000f */
[----:B------:R-:W-:Y:S01]  /*8560*/  F2FP.TF32.F32.PACK_B R45, R45 ;  /* 0x0000002dff2d723e */ /* 0x000fe200024050ff */
[-C--:B------:R-:W-:Y:S01]  /*8570*/  FMUL R75, R75, R0.reuse ;  /* 0x000000004b4b7220 */ /* 0x080fe20000400000 */
[----:B------:R-:W-:Y:S01]  /*8580*/  F2FP.TF32.F32.PACK_B R47, R47 ;  /* 0x0000002fff2f723e */ /* 0x000fe200024050ff */
[-C--:B0-----:R-:W-:Y:S01]  /*8590*/  FMUL R7, R38, R0.reuse ;  /* 0x0000000026077220 */ /* 0x081fe20000400000 */
[----:B------:R0:W-:Y:S01]  /*85a0*/  @P2 STG.E desc[UR12][R2.64+0x40], R9 ;  /* 0x0000400902002986 */ /* 0x0001e2000c10190c */
[----:B------:R-:W-:Y:S01]  /*85b0*/  ISETP.GT.AND P2, PT, R8, 0x18, P0 ;  /* 0x000000180800780c */ /* 0x000fe20000744270 */
[-C--:B------:R-:W-:Y:S01]  /*85c0*/  FMUL R77, R77, R0.reuse ;  /* 0x000000004d4d7220 */ /* 0x080fe20000400000 */
[----:B------:R-:W-:Y:S01]  /*85d0*/  F2FP.TF32.F32.PACK_B R5, R5 ;  /* 0x00000005ff05723e */ /* 0x000fe200024050ff */
[-C--:B------:R-:W-:Y:S01]  /*85e0*/  FMUL R13, R78, R0.reuse ;  /* 0x000000004e0d7220 */ /* 0x080fe20000400000 */
[----:B------:R-:W-:Y:S01]  /*85f0*/  F2FP.TF32.F32.PACK_B R7, R7 ;  /* 0x00000007ff07723e */ /* 0x000fe200024050ff */
[-C--:B------:R-:W-:Y:S01]  /*8600*/  FMUL R79, R79, R0.reuse ;  /* 0x000000004f4f7220 */ /* 0x080fe20000400000 */
[----:B------:R-:W-:Y:S01]  /*8610*/  F2FP.TF32.F32.PACK_B R49, R49 ;  /* 0x00000031ff31723e */ /* 0x000fe200024050ff */
[-C--:B------:R-:W-:Y:S01]  /*8620*/  FMUL R81, R81, R0.reuse ;  /* 0x0000000051517220 */ /* 0x080fe20000400000 */
[----:B------:R-:W-:Y:S01]  /*8630*/  F2FP.TF32.F32.PACK_B R51, R51 ;  /* 0x00000033ff33723e */ /* 0x000fe200024050ff */
[----:B------:R-:W-:Y:S01]  /*8640*/  FMUL R83, R83, R0 ;  /* 0x0000000053537220 */ /* 0x000fe20000400000 */
[----:B------:R-:W-:Y:S01]  /*8650*/  F2FP.TF32.F32.PACK_B R53, R53 ;  /* 0x00000035ff35723e */ /* 0x000fe200024050ff */
[----:B0-----:R-:W-:-:S02]  /*8660*/  @P3 IMAD.MOV.U32 R2, RZ, RZ, R14 ;  /* 0x000000ffff023224 */ /* 0x001fc400078e000e */
[-C--:B------:R-:W-:Y:S01]  /*8670*/  FMUL R9, R40, R0.reuse ;  /* 0x0000000028097220 */ /* 0x080fe20000400000 */
[----:B------:R-:W-:Y:S01]  /*8680*/  @P3 IMAD.MOV.U32 R3, RZ, RZ, R15 ;  /* 0x000000ffff033224 */ /* 0x000fe200078e000f */
[----:B------:R-:W-:Y:S01]  /*8690*/  F2FP.TF32.F32.PACK_B R55, R55 ;  /* 0x00000037ff37723e */ /* 0x000fe200024050ff */
[-C--:B------:R-:W-:Y:S01]  /*86a0*/  FMUL R17, R84, R0.reuse ;  /* 0x0000000054117220 */ /* 0x080fe20000400000 */
[----:B------:R-:W-:Y:S01]  /*86b0*/  F2FP.TF32.F32.PACK_B R57, R57 ;  /* 0x00000039ff39723e */ /* 0x000fe200024050ff */
[-C--:B------:R-:W-:Y:S01]  /*86c0*/  FMUL R85, R85, R0.reuse ;  /* 0x0000000055557220 */ /* 0x080fe20000400000 */
[----:B------:R0:W-:Y:S01]  /*86d0*/  @P3 STG.E desc[UR12][R2.64+0x44], R35 ;  /* 0x0000442302003986 */ /* 0x0001e2000c10190c */
[----:B------:R-:W-:Y:S01]  /*86e0*/  ISETP.GT.AND P3, PT, R8, 0x19, P0 ;  /* 0x000000190800780c */ /* 0x000fe20000764270 */
[----:B------:R-:W-:Y:S01]  /*86f0*/  FMUL R19, R86, R0 ;  /* 0x0000000056137220 */ /* 0x000fe20000400000 */
[----:B------:R-:W-:Y:S01]  /*8700*/  F2FP.TF32.F32.PACK_B R9, R9 ;  /* 0x00000009ff09723e */ /* 0x000fe200024050ff */
[----:B------:R1:W-:Y:S01]  /*8710*/  @P4 STG.E desc[UR12][R10.64+0x60], R5 ;  /* 0x000060050a004986 */ /* 0x0003e2000c10190c */
[----:B------:R-:W-:-:S02]  /*8720*/  ISETP.GT.AND P4, PT, R8, 0x20, P1 ;  /* 0x000000200800780c */ /* 0x000fc40000f84270 */
[----:B------:R-:W-:Y:S01]  /*8730*/  F2FP.TF32.F32.PACK_B R59, R59 ;  /* 0x0000003bff3b723e */ /* 0x000fe200024050ff */
[----:B------:R-:W-:Y:S01]  /*8740*/  @P5 STG.E desc[UR12][R10.64+0x64], R37 ;  /* 0x000064250a005986 */ /* 0x000fe2000c10190c */
[----:B------:R-:W-:Y:S02]  /*8750*/  ISETP.GT.AND P5, PT, R8, 0x21, P1 ;  /* 0x000000210800780c */ /* 0x000fe40000fa4270 */
[----:B------:R-:W-:Y:S01]  /*8760*/  F2FP.TF32.F32.PACK_B R61, R61 ;  /* 0x0000003dff3d723e */ /* 0x000fe200024050ff */
[----:B0-----:R-:W-:Y:S01]  /*8770*/  @P2 IMAD.MOV.U32 R2, RZ, RZ, R14 ;  /* 0x000000ffff022224 */ /* 0x001fe200078e000e */
[----:B------:R-:W-:Y:S01]  /*8780*/  F2FP.TF32.F32.PACK_B R63, R63 ;  /* 0x0000003fff3f723e */ /* 0x000fe200024050ff */
[----:B------:R-:W-:Y:S01]  /*8790*/  @P2 IMAD.MOV.U32 R3, RZ, RZ, R15 ;  /* 0x000000ffff032224 */ /* 0x000fe200078e000f */
[----:B------:R-:W-:Y:S01]  /*87a0*/  F2FP.TF32.F32.PACK_B R65, R65 ;  /* 0x00000041ff41723e */ /* 0x000fe200024050ff */
[----:B-1----:R-:W-:Y:S01]  /*87b0*/  FMUL R5, R42, R0 ;  /* 0x000000002a057220 */ /* 0x002fe20000400000 */
[----:B------:R-:W-:-:S02]  /*87c0*/  ISETP.GT.AND P6, PT, R8, 0x59, P1 ;  /* 0x000000590800780c */ /* 0x000fc40000fc4270 */
[----:B------:R0:W-:Y:S01]  /*87d0*/  @P2 STG.E desc[UR12][R2.64+0x60], R7 ;  /* 0x0000600702002986 */ /* 0x0001e2000c10190c */
[----:B------:R-:W-:Y:S02]  /*87e0*/  ISETP.GT.AND P2, PT, R8, 0x20, P0 ;  /* 0x000000200800780c */ /* 0x000fe40000744270 */
[----:B------:R-:W-:Y:S02]  /*87f0*/  F2FP.TF32.F32.PACK_B R5, R5 ;  /* 0x00000005ff05723e */ /* 0x000fe400024050ff */
[----:B------:R-:W-:Y:S02]  /*8800*/  F2FP.TF32.F32.PACK_B R67, R67 ;  /* 0x00000043ff43723e */ /* 0x000fe400024050ff */
[----:B------:R-:W-:Y:S02]  /*8810*/  F2FP.TF32.F32.PACK_B R69, R69 ;  /* 0x00000045ff45723e */ /* 0x000fe400024050ff */
[----:B------:R-:W-:Y:S02]  /*8820*/  F2FP.TF32.F32.PACK_B R71, R71 ;  /* 0x00000047ff47723e */ /* 0x000fe400024050ff */
[----:B------:R-:W-:Y:S01]  /*8830*/  F2FP.TF32.F32.PACK_B R73, R73 ;  /* 0x00000049ff49723e */ /* 0x000fe200024050ff */
[----:B0-----:R-:W-:-:S02]  /*8840*/  @P3 IMAD.MOV.U32 R2, RZ, RZ, R14 ;  /* 0x000000ffff023224 */ /* 0x001fc400078e000e */
[----:B------:R-:W-:Y:S01]  /*8850*/  FMUL R7, R44, R0 ;  /* 0x000000002c077220 */ /* 0x000fe20000400000 */
[----:B------:R-:W-:Y:S01]  /*8860*/  @P3 IMAD.MOV.U32 R3, RZ, RZ, R15 ;  /* 0x000000ffff033224 */ /* 0x000fe200078e000f */
[----:B------:R-:W-:Y:S02]  /*8870*/  F2FP.TF32.F32.PACK_B R75, R75 ;  /* 0x0000004bff4b723e */ /* 0x000fe400024050ff */
[----:B------:R-:W-:Y:S02]  /*8880*/  F2FP.TF32.F32.PACK_B R77, R77 ;  /* 0x0000004dff4d723e */ /* 0x000fe400024050ff */
[----:B------:R0:W-:Y:S01]  /*8890*/  @P3 STG.E desc[UR12][R2.64+0x64], R39 ;  /* 0x0000642702003986 */ /* 0x0001e2000c10190c */
[C---:B------:R-:W-:Y:S02]  /*88a0*/  ISETP.GT.AND P3, PT, R8.reuse, 0x21, P0 ;  /* 0x000000210800780c */ /* 0x040fe40000764270 */
        /* <DEDUP_REMOVED lines=12> */
[----:B------:R-:W-:-:S02]  /*8970*/  F2FP.TF32.F32.PACK_B R17, R17 ;  /* 0x00000011ff11723e */ /* 0x000fc400024050ff */
[----:B------:R0:W-:Y:S01]  /*8980*/  @P2 STG.E desc[UR12][R2.64+0x80], R5 ;  /* 0x0000800502002986 */ /* 0x0001e2000c10190c */
[----:B------:R-:W-:Y:S02]  /*8990*/  ISETP.GT.AND P2, PT, R8, 0x28, P0 ;  /* 0x000000280800780c */ /* 0x000fe40000744270 */
[----:B------:R-:W-:Y:S02]  /*89a0*/  F2FP.TF32.F32.PACK_B R9, R9 ;  /* 0x00000009ff09723e */ /* 0x000fe400024050ff */
[----:B------:R-:W-:Y:S02]  /*89b0*/  F2FP.TF32.F32.PACK_B R85, R85 ;  /* 0x00000055ff55723e */ /* 0x000fe400024050ff */
[----:B------:R-:W-:Y:S01]  /*89c0*/  F2FP.TF32.F32.PACK_B R19, R19 ;  /* 0x00000013ff13723e */ /* 0x000fe200024050ff */
[----:B0-----:R-:W-:Y:S02]  /*89d0*/  @P3 IMAD.MOV.U32 R2, RZ, RZ, R14 ;  /* 0x000000ffff023224 */ /* 0x001fe400078e000e */
[----:B------:R-:W-:Y:S01]  /*89e0*/  FMUL R5, R48, R0 ;  /* 0x0000000030057220 */ /* 0x000fe20000400000 */
[----:B------:R-:W-:-:S04]  /*89f0*/  @P3 IMAD.MOV.U32 R3, RZ, RZ, R15 ;  /* 0x000000ffff033224 */ /* 0x000fc800078e000f */
[----:B------:R-:W-:Y:S01]  /*8a00*/  F2FP.TF32.F32.PACK_B R5, R5 ;  /* 0x00000005ff05723e */ /* 0x000fe200024050ff */
[----:B------:R0:W-:Y:S01]  /*8a10*/  @P3 STG.E desc[UR12][R2.64+0x84], R43 ;  /* 0x0000842b02003986 */ /* 0x0001e2000c10190c */
[----:B------:R-:W-:-:S03]  /*8a20*/  ISETP.GT.AND P3, PT, R8, 0x29, P0 ;  /* 0x000000290800780c */ /* 0x000fc60000764270 */
[----:B------:R1:W-:Y:S01]  /*8a30*/  @P4 STG.E desc[UR12][R10.64+0xa0], R7 ;  /* 0x0000a0070a004986 */ /* 0x0003e2000c10190c */
[----:B------:R-:W-:-:S03]  /*8a40*/  ISETP.GT.AND P4, PT, R8, 0x30, P1 ;  /* 0x000000300800780c */ /* 0x000fc60000f84270 */
[----:B------:R-:W-:Y:S01]  /*8a50*/  @P5 STG.E desc[UR12][R10.64+0xa4], R45 ;  /* 0x0000a42d0a005986 */ /* 0x000fe2000c10190c */
[----:B------:R-:W-:Y:S01]  /*8a60*/  ISETP.GT.AND P5, PT, R8, 0x31, P1 ;  /* 0x000000310800780c */ /* 0x000fe20000fa4270 */
[----:B0-----:R-:W-:Y:S02]  /*8a70*/  @P2 IMAD.MOV.U32 R2, RZ, RZ, R14 ;  /* 0x000000ffff022224 */ /* 0x001fe400078e000e */
[----:B------:R-:W-:Y:S02]  /*8a80*/  @P2 IMAD.MOV.U32 R3, RZ, RZ, R15 ;  /* 0x000000ffff032224 */ /* 0x000fe400078e000f */
[----:B-1----:R-:W-:-:S03]  /*8a90*/  FMUL R7, R50, R0 ;  /* 0x0000000032077220 */ /* 0x002fc60000400000 */
[----:B------:R0:W-:Y:S01]  /*8aa0*/  @P2 STG.E desc[UR12][R2.64+0xa0], R9 ;  /* 0x0000a00902002986 */ /* 0x0001e2000c10190c */
[----:B------:R-:W-:Y:S02]  /*8ab0*/  ISETP.GT.AND P2, PT, R8, 0x30, P0 ;  /* 0x000000300800780c */ /* 0x000fe40000744270 */
        /* <DEDUP_REMOVED lines=114> */
[-C--:B------:R-:W-:Y:S01]  /*91e0*/  FMUL R7, R82, R0.reuse ;  /* 0x0000000052077220 */ /* 0x080fe20000400000 */
[----:B------:R-:W-:Y:S02]  /*91f0*/  @P6 IMAD.MOV.U32 R3, RZ, RZ, R15 ;  /* 0x000000ffff036224 */ /* 0x000fe400078e000f */
[----:B------:R-:W-:Y:S02]  /*9200*/  FMUL R0, R87, R0 ;  /* 0x0000000057007220 */ /* 0x000fe40000400000 */
[----:B------:R-:W-:Y:S01]  /*9210*/  F2FP.TF32.F32.PACK_B R7, R7 ;  /* 0x00000007ff07723e */ /* 0x000fe200024050ff */
[----:B------:R0:W-:Y:S01]  /*9220*/  @P6 STG.E desc[UR12][R2.64+0x184], R75 ;  /* 0x0001844b02006986 */ /* 0x0001e2000c10190c */
[----:B------:R-:W-:-:S03]  /*9230*/  ISETP.GT.AND P6, PT, R8, 0x70, P1 ;  /* 0x000000700800780c */ /* 0x000fc60000fc4270 */
[----:B------:R-:W-:Y:S01]  /*9240*/  @P2 STG.E desc[UR12][R10.64+0x1a0], R9 ;  /* 0x0001a0090a002986 */ /* 0x000fe2000c10190c */
[----:B------:R-:W-:-:S03]  /*9250*/  ISETP.GT.AND P2, PT, R8, 0x71, P1 ;  /* 0x000000710800780c */ /* 0x000fc60000f44270 */
[----:B------:R-:W-:Y:S01]  /*9260*/  @P5 STG.E desc[UR12][R10.64+0x1a4], R77 ;  /* 0x0001a44d0a005986 */ /* 0x000fe2000c10190c */
[----:B------:R-:W-:Y:S01]  /*9270*/  ISETP.GT.AND P5, PT, R8, 0x70, P0 ;  /* 0x000000700800780c */ /* 0x000fe200007a4270 */
[----:B0-----:R-:W-:Y:S02]  /*9280*/  @P3 IMAD.MOV.U32 R2, RZ, RZ, R14 ;  /* 0x000000ffff023224 */ /* 0x001fe400078e000e */
[----:B------:R-:W-:-:S05]  /*9290*/  @P3 IMAD.MOV.U32 R3, RZ, RZ, R15 ;  /* 0x000000ffff033224 */ /* 0x000fca00078e000f */
[----:B------:R0:W-:Y:S01]  /*92a0*/  @P3 STG.E desc[UR12][R2.64+0x1a0], R13 ;  /* 0x0001a00d02003986 */ /* 0x0001e2000c10190c */
[C---:B------:R-:W-:Y:S02]  /*92b0*/  ISETP.GT.AND P3, PT, R8.reuse, 0x78, P1 ;  /* 0x000000780800780c */ /* 0x040fe40000f64270 */
[----:B------:R-:W-:Y:S01]  /*92c0*/  ISETP.GT.AND P1, PT, R8, 0x79, P1 ;  /* 0x000000790800780c */ /* 0x000fe20000f24270 */
[----:B0-----:R-:W-:Y:S02]  /*92d0*/  @P4 IMAD.MOV.U32 R2, RZ, RZ, R14 ;  /* 0x000000ffff024224 */ /* 0x001fe400078e000e */
[----:B------:R-:W-:-:S05]  /*92e0*/  @P4 IMAD.MOV.U32 R3, RZ, RZ, R15 ;  /* 0x000000ffff034224 */ /* 0x000fca00078e000f */
[----:B------:R0:W-:Y:S01]  /*92f0*/  @P4 STG.E desc[UR12][R2.64+0x1a4], R79 ;  /* 0x0001a44f02004986 */ /* 0x0001e2000c10190c */
[----:B------:R-:W-:-:S03]  /*9300*/  ISETP.GT.AND P4, PT, R8, 0x71, P0 ;  /* 0x000000710800780c */ /* 0x000fc60000784270 */
[----:B------:R-:W-:Y:S01]  /*9310*/  @P6 STG.E desc[UR12][R10.64+0x1c0], R5 ;  /* 0x0001c0050a006986 */ /* 0x000fe2000c10190c */
[C---:B------:R-:W-:Y:S02]  /*9320*/  ISETP.GT.AND P6, PT, R8.reuse, 0x78, P0 ;  /* 0x000000780800780c */ /* 0x040fe400007c4270 */
[----:B------:R-:W-:Y:S01]  /*9330*/  ISETP.GT.AND P0, PT, R8, 0x79, P0 ;  /* 0x000000790800780c */ /* 0x000fe20000704270 */
[----:B------:R-:W-:Y:S01]  /*9340*/  @P2 STG.E desc[UR12][R10.64+0x1c4], R81 ;  /* 0x0001c4510a002986 */ /* 0x000fe2000c10190c */
[----:B0-----:R-:W-:Y:S02]  /*9350*/  @P5 IMAD.MOV.U32 R2, RZ, RZ, R14 ;  /* 0x000000ffff025224 */ /* 0x001fe400078e000e */
[----:B------:R-:W-:-:S05]  /*9360*/  @P5 IMAD.MOV.U32 R3, RZ, RZ, R15 ;  /* 0x000000ffff035224 */ /* 0x000fca00078e000f */
[----:B------:R0:W-:Y:S02]  /*9370*/  @P5 STG.E desc[UR12][R2.64+0x1c0], R7 ;  /* 0x0001c00702005986 */ /* 0x0001e4000c10190c */
[----:B0-----:R-:W-:Y:S02]  /*9380*/  @P4 IMAD.MOV.U32 R2, RZ, RZ, R14 ;  /* 0x000000ffff024224 */ /* 0x001fe400078e000e */
[----:B------:R-:W-:-:S05]  /*9390*/  @P4 IMAD.MOV.U32 R3, RZ, RZ, R15 ;  /* 0x000000ffff034224 */ /* 0x000fca00078e000f */
[----:B------:R0:W-:Y:S04]  /*93a0*/  @P4 STG.E desc[UR12][R2.64+0x1c4], R83 ;  /* 0x0001c45302004986 */ /* 0x0001e8000c10190c */
[----:B------:R1:W-:Y:S04]  /*93b0*/  @P3 STG.E desc[UR12][R10.64+0x1e0], R17 ;  /* 0x0001e0110a003986 */ /* 0x0003e8000c10190c */
[----:B------:R1:W-:Y:S01]  /*93c0*/  @P1 STG.E desc[UR12][R10.64+0x1e4], R85 ;  /* 0x0001e4550a001986 */ /* 0x0003e2000c10190c */
[----:B0-----:R-:W-:Y:S02]  /*93d0*/  @P6 IMAD.MOV.U32 R2, RZ, RZ, R14 ;  /* 0x000000ffff026224 */ /* 0x001fe400078e000e */
[----:B------:R-:W-:-:S05]  /*93e0*/  @P6 IMAD.MOV.U32 R3, RZ, RZ, R15 ;  /* 0x000000ffff036224 */ /* 0x000fca00078e000f */
[----:B------:R1:W-:Y:S01]  /*93f0*/  @P6 STG.E desc[UR12][R2.64+0x1e0], R19 ;  /* 0x0001e01302006986 */ /* 0x0003e2000c10190c */
[----:B------:R-:W-:Y:S05]  /*9400*/  @!P0 EXIT ;  /* 0x000000000000894d */ /* 0x000fea0003800000 */
[----:B-1----:R-:W-:-:S05]  /*9410*/  F2FP.TF32.F32.PACK_B R3, R0 ;  /* 0x00000000ff03723e */ /* 0x002fca00024050ff */
[----:B------:R-:W-:Y:S01]  /*9420*/  STG.E desc[UR12][R14.64+0x1e4], R3 ;  /* 0x0001e4030e007986 */ /* 0x000fe2000c10190c */
[----:B------:R-:W-:Y:S05]  /*9430*/  EXIT ;  /* 0x000000000000794d */ /* 0x000fea0003800000 */
.L_x_13:
[----:B------:R-:W-:-:S13]  /*9440*/  ISETP.NE.AND P0, PT, R8, RZ, PT ;  /* 0x000000ff0800720c */ /* 0x000fda0003f05270 */
[----:B------:R-:W-:Y:S05]  /*9450*/  @P0 EXIT ;  /* 0x000000000000094d */ /* 0x000fea0003800000 */
[----:B------:R-:W-:Y:S01]  /*9460*/  ELECT P0, URZ, PT ;  /* 0x00000000003f782f */ /* 0x000fe20003800000 */
[----:B------:R-:W-:-:S12]  /*9470*/  BSSY B0, `(.L_x_278) ;  /* 0x0000086000007945 */ /* 0x000fd80003800000 */
[----:B------:R-:W-:Y:S05]  /*9480*/  @!P0 BRA `(.L_x_279) ;  /* 0x0000000800108947 */ /* 0x000fea0003800000 */
[----:B------:R-:W-:-:S13]  /*9490*/  ISETP.GE.AND P0, PT, R4, 0x1, PT ;  /* 0x000000010400780c */ /* 0x000fda0003f06270 */
[----:B------:R-:W-:Y:S05]  /*94a0*/  @!P0 BRA `(.L_x_279) ;  /* 0x0000000800088947 */ /* 0x000fea0003800000 */
[----:B------:R-:W2:Y:S01]  /*94b0*/  S2R R5, SR_CgaCtaId ;  /* 0x0000000000057919 */ /* 0x000ea20000008800 */
[----:B------:R-:W-:Y:S01]  /*94c0*/  IMAD.SHL.U32 R22, R12, 0x80, RZ ;  /* 0x000000800c167824 */ /* 0x000fe200078e00ff */
[----:B------:R-:W-:Y:S01]  /*94d0*/  ULDC UR4, c[0x0][0x384] ;  /* 0x0000e10000047ab9 */ /* 0x000fe20000000800 */
[----:B------:R-:W-:Y:S01]  /*94e0*/  LOP3.LUT P0, RZ, R10, 0x1f, RZ, 0xc0, !PT ;  /* 0x0000001f0aff7812 */ /* 0x000fe2000780c0ff */
[----:B------:R-:W-:Y:S01]  /*94f0*/  ULDC UR5, c[0x0][0x388] ;  /* 0x0000e20000057ab9 */ /* 0x000fe20000000800 */
[C---:B------:R-:W-:Y:S01]  /*9500*/  ISETP.NE.AND P1, PT, R15.reuse, RZ, PT ;  /* 0x000000ff0f00720c */ /* 0x040fe20003f25270 */
[----:B------:R-:W-:Y:S01]  /*9510*/  VIADD R24, R4, 0x1 ;  /* 0x0000000104187836 */ /* 0x000fe20000000000 */
[----:B------:R-:W-:Y:S01]  /*9520*/  ISETP.NE.OR P0, PT, R15, RZ, !P0 ;  /* 0x000000ff0f00720c */ /* 0x000fe20004705670 */
[----:B01----:R-:W-:Y:S01]  /*9530*/  IMAD.MOV.U32 R6, RZ, RZ, 0x1 ;  /* 0x00000001ff067424 */ /* 0x003fe200078e00ff */
[----:B------:R-:W-:Y:S01]  /*9540*/  LOP3.LUT R23, R3, 0x2, RZ, 0xfc, !PT ;  /* 0x0000000203177812 */ /* 0x000fe200078efcff */
[----:B------:R-:W-:Y:S01]  /*9550*/  IMAD.MOV.U32 R7, RZ, RZ, RZ ;  /* 0x000000ffff077224 */ /* 0x000fe200078e00ff */
[----:B---3-5:R-:W-:-:S02]  /*9560*/  CS2R R8, SRZ ;  /* 0x0000000000087805 */ /* 0x028fc4000001ff00 */
[----:B------:R-:W-:Y:S01]  /*9570*/  CS2R R10, SRZ ;  /* 0x00000000000a7805 */ /* 0x000fe2000001ff00 */
[----:B--2---:R-:W-:-:S05]  /*9580*/  IMAD.SHL.U32 R0, R5, 0x40, RZ ;  /* 0x0000004005007824 */ /* 0x004fca00078e00ff */
[----:B------:R-:W-:-:S05]  /*9590*/  LOP3.LUT R0, R0, 0x40, RZ, 0xc0, !PT ;  /* 0x0000004000007812 */ /* 0x000fca00078ec0ff */
[----:B------:R-:W-:Y:S02]  /*95a0*/  IMAD R2, R13, 0x80, R0 ;  /* 0x000000800d027824 */ /* 0x000fe400078e0200 */
[----:B------:R-:W-:Y:S02]  /*95b0*/  IMAD.SHL.U32 R0, R5, 0x800, RZ ;  /* 0x0000080005007824 */ /* 0x000fe400078e00ff */
[----:B------:R-:W-:-:S03]  /*95c0*/  IMAD.HI.U32 R5, R22, UR4, RZ ;  /* 0x0000000416057c27 */ /* 0x000fc6000f8e00ff */
[----:B------:R-:W-:Y:S02]  /*95d0*/  LOP3.LUT R0, R0, 0x800, RZ, 0xc0, !PT ;  /* 0x0000080000007812 */ /* 0x000fe400078ec0ff */
[----:B------:R-:W-:-:S07]  /*95e0*/  SHF.R.U32.HI R5, RZ, UR5, R5 ;  /* 0x00000005ff057c19 */ /* 0x000fce0008011605 */
.L_x_283:
[----:B------:R-:W0:Y:S01]  /*95f0*/  S2R R13, SR_CgaCtaId ;  /* 0x00000000000d7919 */ /* 0x000e220000008800 */
[----:B------:R-:W-:-:S04]  /*9600*/  MOV R12, 0x400 ;  /* 0x00000400000c7802 */ /* 0x000fc80000000f00 */
[----:B0-----:R-:W-:Y:S02]  /*9610*/  LEA R14, R13, R12, 0x18 ;  /* 0x0000000c0d0e7211 */ /* 0x001fe400078ec0ff */
[----:B------:R-:W-:-:S03]  /*9620*/  SHF.L.U32 R12, R6, 0x1f, RZ ;  /* 0x0000001f060c7819 */ /* 0x000fc600000006ff */
[----:B------:R-:W-:-:S07]  /*9630*/  IMAD R13, R7, 0x8, R14 ;  /* 0x00000008070d7824 */ /* 0x000fce00078e020e */
.L_x_280:
[----:B0-----:R0:W1:Y:S02]  /*9640*/  SYNCS.PHASECHK.TRANS64.TRYWAIT P2, [R13+URZ+0x38038], R12 ;  /* 0x0380380c0d0075a7 */ /* 0x001064000804017f */
[----:B-1----:R-:W-:Y:S05]  /*9650*/  @!P2 NANOSLEEP.SYNCS 0x989680 ;  /* 0x009896800000a95d */ /* 0x002fea0003900000 */
[----:B------:R-:W1:Y:S02]  /*9660*/  @!P2 SYNCS.PHASECHK.TRANS64 P2, [R13+URZ+0x38038], R12 ;  /* 0x0380380c0d00a5a7 */ /* 0x000e64000804007f */
[----:B-1----:R-:W-:Y:S05]  /*9670*/  @!P2 BRA `(.L_x_280) ;  /* 0xfffffffc00f0a947 */ /* 0x002fea000383ffff */
[----:B0-----:R-:W0:Y:S02]  /*9680*/  @!P1 LDC R12, c[0x0][0x580] ;  /* 0x00016000ff0c9b82 */ /* 0x001e240000000800 */
[----:B0-----:R0:W-:Y:S02]  /*9690*/  @!P1 SYNCS.ARRIVE.TRANS64 RZ, [R13+URZ+0x38000], R12 ;  /* 0x0380000c0dff99a7 */ /* 0x0011e4000800003f */
[----:B0-----:R-:W-:-:S04]  /*96a0*/  PRMT R12, R23, 0x9910, RZ ;  /* 0x00009910170c7816 */ /* 0x001fc800000000ff */
[----:B------:R-:W-:-:S13]  /*96b0*/  ISETP.NE.AND P2, PT, R12, 0x2, PT ;  /* 0x000000020c00780c */ /* 0x000fda0003f45270 */
[----:B------:R-:W-:Y:S05]  /*96c0*/  @P2 BRA `(.L_x_281) ;  /* 0x0000000000042947 */ /* 0x000fea0003800000 */
[----:B------:R-:W-:Y:S01]  /*96d0*/  BPT.TRAP 0x1 ;  /* 0x000000040000795c */ /* 0x000fe20000300000 */
.L_x_281:
[----:B------:R-:W-:Y:S05]  /*96e0*/  @P0 BRA `(.L_x_282) ;  /* 0x0000000000040947 */ /* 0x000fea0003800000 */
[----:B------:R-:W-:Y:S01]  /*96f0*/  BPT.TRAP 0x1 ;  /* 0x000000040000795c */ /* 0x000fe20000300000 */
.L_x_282:
[----:B------:R-:W0:Y:S01]  /*9700*/  LDC R15, c[0x0][0x380] ;  /* 0x0000e000ff0f7b82 */ /* 0x000e220000000800 */
[----:B------:R-:W-:Y:S01]  /*9710*/  R2UR UR4, R5 ;  /* 0x00000000050472ca */ /* 0x000fe200000e0000 */
[----:B------:R-:W-:Y:S01]  /*9720*/  ULDC UR24, c[0x0][0x38c] ;  /* 0x0000e30000187ab9 */ /* 0x000fe20000000800 */
[----:B------:R-:W-:Y:S01]  /*9730*/  R2UR UR13, R22 ;  /* 0x00000000160d72ca */ /* 0x000fe200000e0000 */
[----:B------:R-:W-:Y:S01]  /*9740*/  UISETP.NE.AND UP0, UPT, UR24, 0x1, UPT ;  /* 0x000000011800788c */ /* 0x000fe2000bf05270 */
[----:B------:R-:W-:Y:S01]  /*9750*/  R2UR UR17, R13 ;  /* 0x000000000d1172ca */ /* 0x000fe200000e0000 */
[----:B------:R-:W-:Y:S01]  /*9760*/  ULDC UR12, c[0x0][0x3ec] ;  /* 0x0000fb00000c7ab9 */ /* 0x000fe20000000800 */
[----:B------:R-:W-:Y:S01]  /*9770*/  R2UR UR10, R14 ;  /* 0x000000000e0a72ca */ /* 0x000fe200000e0000 */
[----:B------:R-:W1:Y:S01]  /*9780*/  LDC.64 R16, c[0x0][0x3f8] ;  /* 0x0000fe00ff107b82 */ /* 0x000e620000000a00 */
[----:B------:R-:W-:Y:S01]  /*9790*/  R2UR UR16, R7 ;  /* 0x00000000071072ca */ /* 0x000fe200000e0000 */
[----:B------:R-:W-:Y:S01]  /*97a0*/  VIADD R24, R24, 0xffffffff ;  /* 0xffffffff18187836 */ /* 0x000fe20000000000 */
[----:B------:R-:W-:Y:S01]  /*97b0*/  R2UR UR18, R10 ;  /* 0x000000000a1272ca */ /* 0x000fe200000e0000 */
[----:B------:R-:W-:Y:S01]  /*97c0*/  ULDC.64 UR28, c[0x0][0x198] ;  /* 0x00006600001c7ab9 */ /* 0x000fe20000000a00 */
[----:B------:R-:W-:Y:S01]  /*97d0*/  ULDC.64 UR20, c[0x0][0x3f0] ;  /* 0x0000fc0000147ab9 */ /* 0x000fe20000000a00 */
[----:B------:R-:W-:Y:S01]  /*97e0*/  UMOV UR31, 0x30000 ;  /* 0x00030000001f7882 */ /* 0x000fe20000000000 */
[----:B------:R-:W-:Y:S01]  /*97f0*/  @UP0 ULDC.64 UR8, c[0x0][0x390] ;  /* 0x0000e40000080ab9 */ /* 0x000fe20000000a00 */
[----:B------:R-:W1:Y:S01]  /*9800*/  LDC.64 R18, c[0x0][0x3d0] ;  /* 0x0000f400ff127b82 */ /* 0x000e620000000a00 */
[----:B------:R-:W-:Y:S01]  /*9810*/  ISETP.GT.AND P6, PT, R24, 0x1, PT ;  /* 0x000000011800780c */ /* 0x000fe20003fc4270 */
[----:B------:R-:W-:Y:S01]  /*9820*/  UIADD3 UR17, UR17, 0x38000, URZ ;  /* 0x0003800011117890 */ /* 0x000fe2000fffe03f */
[----:B------:R-:W-:Y:S01]  /*9830*/  UMOV UR26, 0x0 ;  /* 0x00000000001a7882 */ /* 0x000fe20000000000 */
[----:B------:R-:W-:-:S02]  /*9840*/  UMOV UR27, 0x10000000 ;  /* 0x10000000001b7882 */ /* 0x000fc40000000000 */
[----:B------:R-:W-:Y:S01]  /*9850*/  ULEA UR16, UR16, UR10, 0xe ;  /* 0x0000000a10107291 */ /* 0x000fe2000f8e703f */
[----:B0-----:R-:W-:Y:S01]  /*9860*/  ISETP.NE.AND P2, PT, R15, 0x1, PT ;  /* 0x000000010f00780c */ /* 0x001fe20003f45270 */
[----:B------:R-:W0:Y:S01]  /*9870*/  LDC R20, c[0x0][0x400] ;  /* 0x00010000ff147b82 */ /* 0x000e220000000800 */
[----:B------:R-:W-:-:S11]  /*9880*/  USHF.L.U32 UR18, UR18, 0x5, URZ ;  /* 0x0000000512127899 */ /* 0x000fd6000800063f */
[----:B------:R-:W-:Y:S01]  /*9890*/  @P2 IMAD.U32 R12, RZ, RZ, UR4 ;  /* 0x00000004ff0c2e24 */ /* 0x000fe2000f8e00ff */
[----:B------:R-:W-:Y:S01]  /*98a0*/  ULDC.64 UR4, c[0x0][0x3c8] ;  /* 0x0000f20000047ab9 */ /* 0x000fe20000000a00 */
[----:B-1----:R-:W-:-:S03]  /*98b0*/  IMAD R13, R9, R18, R17 ;  /* 0x00000012090d7224 */ /* 0x002fc600078e0211 */
[----:B------:R-:W-:Y:S01]  /*98c0*/  @P2 R2UR UR13, R12 ;  /* 0x000000000c0d22ca */ /* 0x000fe200000e0000 */
[C---:B------:R-:W-:Y:S02]  /*98d0*/  IMAD R12, R7.reuse, 0x1000, R0 ;  /* 0x00001000070c7824 */ /* 0x040fe400078e0200 */
[----:B------:R-:W-:Y:S02]  /*98e0*/  VIADD R7, R7, 0x1 ;  /* 0x0000000107077836 */ /* 0x000fe40000000000 */
[----:B------:R-:W-:Y:S02]  /*98f0*/  IMAD R21, R12, 0x4, R14 ;  /* 0x000000040c157824 */ /* 0x000fe400078e020e */
[----:B------:R-:W-:Y:S01]  /*9900*/  IMAD R12, R11, UR5, R16 ;  /* 0x000000050b0c7c24 */ /* 0x000fe2000f8e0210 */
[----:B------:R-:W-:Y:S01]  /*9910*/  ULDC UR5, c[0x0][0x398] ;  /* 0x0000e60000057ab9 */ /* 0x000fe20000000800 */
[----:B------:R-:W1:Y:S01]  /*9920*/  LDC.64 R16, c[0x0][0x3e0] ;  /* 0x0000f800ff107b82 */ /* 0x000e620000000a00 */
[----:B------:R-:W-:Y:S01]  /*9930*/  VIADD R14, R10, 0x1 ;  /* 0x000000010a0e7836 */ /* 0x000fe20000000000 */
[----:B------:R-:W-:Y:S01]  /*9940*/  R2UR UR23, R21 ;  /* 0x00000000151772ca */ /* 0x000fe200000e0000 */
[----:B------:R-:W-:Y:S01]  /*9950*/  IMAD.U32 R13, R13, 0x20, R12 ;  /* 0x000000200d0d7824 */ /* 0x000fe200078e000c */
[----:B------:R-:W-:Y:S01]  /*9960*/  UIMAD.WIDE.U32 UR6, UR13, UR8, URZ ;  /* 0x000000080d0672a5 */ /* 0x000fe2000f8e003f */
[----:B0-----:R-:W-:Y:S01]  /*9970*/  IMAD R10, R8, R19, R20 ;  /* 0x00000013080a7224 */ /* 0x001fe200078e0214 */
[----:B------:R-:W-:Y:S01]  /*9980*/  ISETP.NE.AND P2, PT, R14, UR15, PT ;  /* 0x0000000f0e007c0c */ /* 0x000fe2000bf45270 */
[----:B------:R-:W-:Y:S01]  /*9990*/  UIADD3 UR6, -UR13, URZ, URZ ;  /* 0x0000003f0d067290 */ /* 0x000fe2000fffe13f */
[----:B------:R-:W-:Y:S01]  /*99a0*/  ISETP.NE.AND P5, PT, R7, 0x7, PT ;  /* 0x000000070700780c */ /* 0x000fe20003fa5270 */
[----:B------:R-:W-:Y:S01]  /*99b0*/  UMOV UR14, UR13 ;  /* 0x0000000d000e7c82 */ /* 0x000fe20008000000 */
[----:B------:R-:W-:Y:S01]  /*99c0*/  @UP0 USHF.R.U32.HI UR14, URZ, UR9, UR7 ;  /* 0x000000093f0e0299 */ /* 0x000fe20008011607 */
[----:B------:R-:W-:Y:S01]  /*99d0*/  IMAD.U32 R10, R10, 0x400, R13 ;  /* 0x000004000a0a7824 */ /* 0x000fe200078e000d */
[----:B------:R-:W-:Y:S01]  /*99e0*/  UISETP.NE.AND UP0, UPT, UR5, 0x1, UPT ;  /* 0x000000010500788c */ /* 0x000fe2000bf05270 */
[----:B------:R-:W-:Y:S01]  /*99f0*/  IMAD R12, R15, UR6, R22 ;  /* 0x000000060f0c7c24 */ /* 0x000fe2000f8e0216 */
[----:B------:R-:W-:Y:S01]  /*9a00*/  ULDC.64 UR8, c[0x0][0x3c0] ;  /* 0x0000f00000087ab9 */ /* 0x000fe20000000a00 */
[----:B------:R-:W-:Y:S01]  /*9a10*/  VIADD R15, R11, 0x1 ;  /* 0x000000010b0f7836 */ /* 0x000fe20000000000 */
[----:B------:R-:W-:Y:S01]  /*9a20*/  R2UR UR25, R10 ;  /* 0x000000000a1972ca */ /* 0x000fe200000e0000 */
[----:B------:R-:W-:Y:S01]  /*9a30*/  UMOV UR22, UR14 ;  /* 0x0000000e00167c82 */ /* 0x000fe20008000000 */
[----:B------:R-:W-:Y:S01]  /*9a40*/  R2UR UR19, R12 ;  /* 0x000000000c1372ca */ /* 0x000fe200000e0000 */
[----:B------:R-:W-:Y:S01]  /*9a50*/  @P2 IMAD.MOV R15, RZ, RZ, R11 ;  /* 0x000000ffff0f2224 */ /* 0x000fe200078e020b */
[----:B------:R-:W-:Y:S01]  /*9a60*/  UIADD3 UR7, -UR14, URZ, URZ ;  /* 0x0000003f0e077290 */ /* 0x000fe2000fffe13f */
[----:B------:R-:W-:Y:S01]  /*9a70*/  VIADD R12, R9, 0x1 ;  /* 0x00000001090c7836 */ /* 0x000fe20000000000 */
[----:B------:R-:W-:Y:S01]  /*9a80*/  UIADD3 UR6, UP1, UR28, 0xf0, URZ ;  /* 0x000000f01c067890 */ /* 0x000fe2000ff3e03f */
[----:B------:R-:W-:Y:S01]  /*9a90*/  VIADD R13, R8, 0x1 ;  /* 0x00000001080d7836 */ /* 0x000fe20000000000 */
[----:B-1----:R-:W-:Y:S01]  /*9aa0*/  ISETP.NE.AND P3, PT, R15, R16, PT ;  /* 0x000000100f00720c */ /* 0x002fe20003f65270 */
[----:B------:R-:W-:Y:S01]  /*9ab0*/  @UP0 ULDC UR10, c[0x0][0x39c] ;  /* 0x0000e700000a0ab9 */ /* 0x000fe20000000800 */
[----:B------:R-:W-:Y:S01]  /*9ac0*/  @UP0 ULDC UR30, c[0x0][0x3a0] ;  /* 0x0000e800001e0ab9 */ /* 0x000fe20000000800 */
[----:B------:R-:W-:Y:S01]  /*9ad0*/  UIMAD.WIDE.U32 UR10, UR14, UR10, URZ ;  /* 0x0000000a0e0a72a5 */ /* 0x000fe2000f8e003f */
[----:B------:R-:W-:Y:S01]  /*9ae0*/  SEL R10, R14, RZ, P2 ;  /* 0x000000ff0e0a7207 */ /* 0x000fe20001000000 */
[----:B------:R-:W-:Y:S01]  /*9af0*/  UIMAD UR7, UR24, UR7, UR13 ;  /* 0x00000007180772a4 */ /* 0x000fe2000f8e020d */
[----:B------:R-:W-:Y:S01]  /*9b00*/  R2UR UR13, R9 ;  /* 0x00000000090d72ca */ /* 0x000fe200000e0000 */
[----:B------:R-:W-:Y:S01]  /*9b10*/  @UP0 USHF.R.U32.HI UR22, URZ, UR30, UR11 ;  /* 0x0000001e3f160299 */ /* 0x000fe2000801160b */
[----:B------:R-:W-:Y:S01]  /*9b20*/  SEL R7, R7, RZ, P5 ;  /* 0x000000ff07077207 */ /* 0x000fe20002800000 */
[----:B------:R-:W-:Y:S01]  /*9b30*/  UIMAD UR19, UR19, UR8, UR12 ;  /* 0x00000008131372a4 */ /* 0x000fe2000f8e020c */
[----:B------:R-:W-:Y:S01]  /*9b40*/  R2UR UR12, R11 ;  /* 0x000000000b0c72ca */ /* 0x000fe200000e0000 */
[----:B------:R-:W-:Y:S01]  /*9b50*/  UIADD3 UR8, -UR22, URZ, URZ ;  /* 0x0000003f16087290 */ /* 0x000fe2000fffe13f */
[----:B------:R-:W-:Y:S01]  /*9b60*/  R2UR UR11, R2 ;  /* 0x00000000020b72ca */ /* 0x000fe200000e0000 */
[----:B------:R-:W-:Y:S01]  /*9b70*/  @P3 IMAD.MOV R12, RZ, RZ, R9 ;  /* 0x000000ffff0c3224 */ /* 0x000fe200078e0209 */
[----:B------:R-:W-:Y:S01]  /*9b80*/  UIADD3 UR28, UP2, UR28, 0x270, URZ ;  /* 0x000002701c1c7890 */ /* 0x000fe2000ff5e03f */
[----:B------:R-:W-:Y:S01]  /*9b90*/  SEL R9, RZ, 0x1, P5 ;  /* 0x00000001ff097807 */ /* 0x000fe20002800000 */
[----:B------:R-:W-:Y:S01]  /*9ba0*/  UIMAD UR5, UR5, UR8, UR14 ;  /* 0x00000008050572a4 */ /* 0x000fe2000f8e020e */
[----:B------:R-:W-:Y:S01]  /*9bb0*/  R2UR UR14, R8 ;  /* 0x00000000080e72ca */ /* 0x000fe200000e0000 */
[----:B------:R-:W-:Y:S01]  /*9bc0*/  UIMAD UR20, UR7, UR9, UR20 ;  /* 0x00000009071472a4 */ /* 0x000fe2000f8e0214 */
[----:B------:R-:W-:Y:S01]  /*9bd0*/  ISETP.NE.AND P4, PT, R12, R17, PT ;  /* 0x000000110c00720c */ /* 0x000fe20003f85270 */
[----:B------:R-:W-:Y:S01]  /*9be0*/  UIMAD UR21, UR5, UR4, UR21 ;  /* 0x00000004051572a4 */ /* 0x000fe2000f8e0215 */
[----:B------:R-:W-:Y:S01]  /*9bf0*/  LOP3.LUT R6, R6, R9, RZ, 0x3c, !PT ;  /* 0x0000000906067212 */ /* 0x000fe200078e3cff */
[----:B------:R-:W-:Y:S01]  /*9c00*/  UIADD3.X UR7, URZ, UR29, URZ, UP1, !UPT ;  /* 0x0000001d3f077290 */ /* 0x000fe20008ffe43f */
[----:B------:R-:W-:Y:S01]  /*9c10*/  SEL R11, R15, RZ, P3 ;  /* 0x000000ff0f0b7207 */ /* 0x000fe20001800000 */
[----:B------:R-:W-:Y:S01]  /*9c20*/  UPRMT UR4, UR25, 0x5410, URZ ;  /* 0x0000541019047896 */ /* 0x000fe2000800003f */
[----:B------:R-:W-:Y:S01]  /*9c30*/  SEL R9, R12, RZ, P4 ;  /* 0x000000ff0c097207 */ /* 0x000fe20002000000 */
[----:B------:R-:W-:-:S02]  /*9c40*/  UIADD3 UR8, UR23, 0x1c000, URZ ;  /* 0x0001c00017087890 */ /* 0x000fc4000fffe03f */
[----:B------:R-:W-:Y:S01]  /*9c50*/  UIADD3.X UR29, URZ, UR29, URZ, UP2, !UPT ;  /* 0x0000001d3f1d7290 */ /* 0x000fe200097fe43f */
[----:B------:R-:W-:Y:S01]  /*9c60*/  UMOV UR9, UR17 ;  /* 0x0000001100097c82 */ /* 0x000fe20008000000 */
[----:B------:R-:W-:Y:S02]  /*9c70*/  UMOV UR10, UR18 ;  /* 0x00000012000a7c82 */ /* 0x000fe40008000000 */
[----:B------:R-:W-:Y:S01]  /*9c80*/  @P4 IMAD.MOV R13, RZ, RZ, R8 ;  /* 0x000000ffff0d4224 */ /* 0x000fe200078e0208 */
[----:B------:R4:W-:Y:S03]  /*9c90*/  UTMALDG.5D.IM2COL [UR16], [UR6], UR4 ;  /* 0x00000010060073b4 */ /* 0x0009e60008060004 */
[----:B------:R-:W-:Y:S01]  /*9ca0*/  IMAD.MOV.U32 R8, RZ, RZ, R13 ;  /* 0x000000ffff087224 */ /* 0x000fe200078e000d */
[----:B------:R4:W-:Y:S02]  /*9cb0*/  UTMALDG.5D.MULTICAST [UR8], [UR28], UR31, desc[UR26] ;  /* 0x00001a081c0073b4 */ /* 0x0009e4000802181f */
[----:B----4-:R-:W-:Y:S05]  /*9cc0*/  @P6 BRA `(.L_x_283) ;  /* 0xfffffff800486947 */ /* 0x010fea000383ffff */
.L_x_279:
[----:B------:R-:W-:Y:S05]  /*9cd0*/  BSYNC B0 ;  /* 0x0000000000007941 */ /* 0x000fea0003800000 */
.L_x_278:
[----:B------:R-:W-:Y:S01]  /*9ce0*/  ISETP.GE.U32.AND P0, PT, R4, 0x7, PT ;  /* 0x000000070400780c */ /* 0x000fe20003f06070 */
[----:B--2--5:R-:W-:-:S12]  /*9cf0*/  IMAD.MOV.U32 R0, RZ, RZ, 0x1 ;  /* 0x00000001ff007424 */ /* 0x024fd800078e00ff */
[----:B------:R-:W-:Y:S05]  /*9d00*/  @!P0 BRA `(.L_x_284) ;  /* 0x00000000001c8947 */ /* 0x000fea0003800000 */
[----:B01----:R-:W-:-:S04]  /*9d10*/  IMAD.WIDE.U32 R6, R4, 0x24924925, RZ ;  /* 0x2492492504067825 */ /* 0x003fc800078e00ff */
[----:B------:R-:W-:-:S05]  /*9d20*/  IMAD.IADD R5, R4, 0x1, -R7 ;  /* 0x0000000104057824 */ /* 0x000fca00078e0a07 */
[----:B------:R-:W-:-:S04]  /*9d30*/  LEA.HI R5, R5, R7, RZ, 0x1f ;  /* 0x0000000705057211 */ /* 0x000fc800078ff8ff */
[----:B------:R-:W-:-:S04]  /*9d40*/  SHF.R.U32.HI R5, RZ, 0x2, R5 ;  /* 0x00000002ff057819 */ /* 0x000fc80000011605 */
[----:B------:R-:W-:-:S04]  /*9d50*/  LOP3.LUT R5, R5, 0x1, RZ, 0xc0, !PT ;  /* 0x0000000105057812 */ /* 0x000fc800078ec0ff */
[----:B------:R-:W-:-:S04]  /*9d60*/  ISETP.NE.U32.AND P0, PT, R5, 0x1, PT ;  /* 0x000000010500780c */ /* 0x000fc80003f05070 */
[----:B------:R-:W-:-:S09]  /*9d70*/  SEL R0, RZ, 0x1, !P0 ;  /* 0x00000001ff007807 */ /* 0x000fd20004000000 */
.L_x_284:
[----:B------:R-:W-:Y:S05]  /*9d80*/  WARPSYNC.ALL ;  /* 0x0000000000007948 */ /* 0x000fea0003800000 */
[----:B------:R-:W-:-:S13]  /*9d90*/  ELECT P0, URZ, PT ;  /* 0x00000000003f782f */ /* 0x000fda0003800000 */
[----:B------:R-:W-:Y:S05]  /*9da0*/  @!P0 EXIT ;  /* 0x000000000000894d */ /* 0x000fea0003800000 */
[----:B------:R-:W-:-:S04]  /*9db0*/  LOP3.LUT R3, R3, 0x2, RZ, 0xfc, !PT ;  /* 0x0000000203037812 */ /* 0x000fc800078efcff */
[----:B------:R-:W-:-:S13]  /*9dc0*/  ISETP.NE.AND P0, PT, R3, 0x3, PT ;  /* 0x000000030300780c */ /* 0x000fda0003f05270 */
[----:B------:R-:W-:Y:S05]  /*9dd0*/  @!P0 BRA `(.L_x_285) ;  /* 0x0000000000048947 */ /* 0x000fea0003800000 */
[----:B------:R-:W-:Y:S01]  /*9de0*/  BPT.TRAP 0x1 ;  /* 0x000000040000795c */ /* 0x000fe20000300000 */
.L_x_285:
[----:B01----:R-:W0:Y:S01]  /*9df0*/  S2R R6, SR_CgaCtaId ;  /* 0x0000000000067919 */ /* 0x003e220000008800 */
[----:B------:R-:W-:Y:S01]  /*9e00*/  IMAD.WIDE.U32 R2, R4, 0x24924925, RZ ;  /* 0x2492492504027825 */ /* 0x000fe200078e00ff */
[----:B------:R-:W-:-:S03]  /*9e10*/  MOV R5, 0x400 ;  /* 0x0000040000057802 */ /* 0x000fc60000000f00 */
[----:B------:R-:W-:-:S05]  /*9e20*/  IMAD.IADD R2, R4, 0x1, -R3 ;  /* 0x0000000104027824 */ /* 0x000fca00078e0a03 */
[----:B------:R-:W-:-:S04]  /*9e30*/  LEA.HI R2, R2, R3, RZ, 0x1f ;  /* 0x0000000302027211 */ /* 0x000fc800078ff8ff */
[----:B------:R-:W-:-:S05]  /*9e40*/  SHF.R.U32.HI R3, RZ, 0x2, R2 ;  /* 0x00000002ff037819 */ /* 0x000fca0000011602 */
[----:B------:R-:W-:Y:S01]  /*9e50*/  IMAD R4, R3, -0x7, R4 ;  /* 0xfffffff903047824 */ /* 0x000fe200078e0204 */
[----:B0-----:R-:W-:-:S05]  /*9e60*/  LEA R5, R6, R5, 0x18 ;  /* 0x0000000506057211 */ /* 0x001fca00078ec0ff */
[----:B------:R-:W-:Y:S01]  /*9e70*/  VIADD R3, R5, 0x38038 ;  /* 0x0003803805037836 */ /* 0x000fe20000000000 */
[----:B------:R-:W-:-:S03]  /*9e80*/  SHF.L.U32 R5, R0, 0x1f, RZ ;  /* 0x0000001f00057819 */ /* 0x000fc600000006ff */
[----:B------:R-:W-:-:S07]  /*9e90*/  IMAD R2, R4, 0x8, R3 ;  /* 0x0000000804027824 */ /* 0x000fce00078e0203 */
.L_x_286:
[----:B0-----:R0:W1:Y:S02]  /*9ea0*/  SYNCS.PHASECHK.TRANS64.TRYWAIT P0, [R2+URZ], R5 ;  /* 0x00000005020075a7 */ /* 0x001064000800017f */
[----:B-1----:R-:W-:Y:S05]  /*9eb0*/  @!P0 NANOSLEEP.SYNCS 0x989680 ;  /* 0x009896800000895d */ /* 0x002fea0003900000 */
[----:B------:R-:W1:Y:S02]  /*9ec0*/  @!P0 SYNCS.PHASECHK.TRANS64 P0, [R2+URZ], R5 ;  /* 0x00000005020085a7 */ /* 0x000e64000800007f */
[----:B-1----:R-:W-:Y:S05]  /*9ed0*/  @!P0 BRA `(.L_x_286) ;  /* 0xfffffffc00f08947 */ /* 0x002fea000383ffff */
[----:B------:R-:W-:-:S05]  /*9ee0*/  VIADD R4, R4, 0x1 ;  /* 0x0000000104047836 */ /* 0x000fca0000000000 */
[----:B------:R-:W-:-:S04]  /*9ef0*/  ISETP.NE.AND P0, PT, R4, 0x7, PT ;  /* 0x000000070400780c */ /* 0x000fc80003f05270 */
[----:B0-----:R-:W-:Y:S02]  /*9f00*/  SEL R5, RZ, 0x1, P0 ;  /* 0x00000001ff057807 */ /* 0x001fe40000000000 */
[----:B------:R-:W-:Y:S02]  /*9f10*/  SEL R4, R4, RZ, P0 ;  /* 0x000000ff04047207 */ /* 0x000fe40000000000 */
[----:B------:R-:W-:-:S03]  /*9f20*/  LOP3.LUT R7, R0, R5, RZ, 0x3c, !PT ;  /* 0x0000000500077212 */ /* 0x000fc600078e3cff */
[----:B------:R-:W-:Y:S01]  /*9f30*/  IMAD R0, R4, 0x8, R3 ;  /* 0x0000000804007824 */ /* 0x000fe200078e0203 */
[----:B------:R-:W-:-:S07]  /*9f40*/  SHF.L.U32 R5, R7, 0x1f, RZ ;  /* 0x0000001f07057819 */ /* 0x000fce00000006ff */
.L_x_287:
        /* <DEDUP_REMOVED lines=11> */
.L_x_288:
        /* <DEDUP_REMOVED lines=11> */
.L_x_289:
        /* <DEDUP_REMOVED lines=11> */
.L_x_290:
        /* <DEDUP_REMOVED lines=11> */
.L_x_291:
        /* <DEDUP_REMOVED lines=11> */
.L_x_292:
[----:B0-----:R0:W1:Y:S02]  /*a2c0*/  SYNCS.PHASECHK.TRANS64.TRYWAIT P0, [R4+URZ], R3 ;  /* 0x00000003040075a7 */ /* 0x001064000800017f */
[----:B-1----:R-:W-:Y:S05]  /*a2d0*/  @!P0 NANOSLEEP.SYNCS 0x989680 ;  /* 0x009896800000895d */ /* 0x002fea0003900000 */
[----:B------:R-:W1:Y:S02]  /*a2e0*/  @!P0 SYNCS.PHASECHK.TRANS64 P0, [R4+URZ], R3 ;  /* 0x00000003040085a7 */ /* 0x000e64000800007f */
[----:B-1----:R-:W-:Y:S05]  /*a2f0*/  @P0 EXIT ;  /* 0x000000000000094d */ /* 0x002fea0003800000 */
[----:B------:R-:W-:Y:S05]  /*a300*/  BRA `(.L_x_292) ;  /* 0xfffffffc00ec7947 */ /* 0x000fea000383ffff */
.L_x_293:
[----:B------:R-:W-:-:S00]  /*a310*/  BRA `(.L_x_293) ;  /* 0xfffffffc00fc7947 */ /* 0x000fc0000383ffff */
[----:B------:R-:W-:-:S00]  /*a320*/  NOP ;  /* 0x0000000000007918 */ /* 0x000fc00000000000 */
        /* <DEDUP_REMOVED lines=13> */
.L_x_294:


//--------------------- .nv.shared._ZN7cutlass13device_kernelINS_4conv6kernel13ConvUniversalINS1_16ConvProblemShapeILNS1_8OperatorE0ELi3EEENS1_10collective14CollectiveConvINS1_46MainloopSm90TmaGmmaWarpSpecializedImplicitGemmILS5_0ELi7ELi3EN4cute5tupleIJNSA_1CILi2EEENSC_ILi1EEESE_EEENS1_36KernelImplicitTmaWarpSpecializedSm90ELi1EEENSB_IJNSC_ILi128EEESI_NSB_IJNSC_ILi32EEEEEEEEENS_10tfloat32_tESM_NSA_8TiledMMAINSA_8MMA_AtomIJNSA_4SM904GMMA30MMA_64x128x8_F32TF32TF32_SS_TNILNSQ_7ScaleInE1ELSS_1EEEEEENSA_6LayoutINSB_IJSE_SE_SE_EEENSB_IJNSC_ILi0EEESX_SX_EEEEENSB_IJNSA_10UnderscoreES10_S10_EEEEENS7_6detail26Sm90ImplicitGemmTileTraitsINSA_20SM90_TMA_LOAD_IM2COLENSA_14ComposedLayoutINSA_7SwizzleILi3ELi4ELi3EEENSA_18smem_ptr_flag_bitsILi32EEENSV_INSB_IJNSB_IJNSC_ILi8EEENSC_ILi16EEEEEENSB_IJSJ_SE_EEENSB_IJSE_NSC_ILi7EEEEEEEEENSB_IJNSB_IJSJ_NSC_ILi256EEEEEENSB_IJSE_SX_EEENSB_IJSX_NSC_ILi4096EEEEEEEEEEEEEvEENS14_INSA_23SM90_TMA_LOAD_MULTICASTES1P_vEEEENS_8epilogue10collective6detail29Sm90TmaWarpSpecializedAdapterINS1V_15DefaultEpilogueISM_NSB_IJNSB_IJllllEEESE_SX_EEES20_NS1U_6thread17LinearCombinationISM_Li1EffLNS21_9ScaleType4KindE0ELNS_15FloatRoundStyleE2ESM_EENS_4gemm15EpilogueDefaultEEEEEvvEEEEvNT_6ParamsE --------------------------
	.section	.nv.shared._ZN7cutlass13device_kernelINS_4conv6kernel13ConvUniversalINS1_16ConvProblemShapeILNS1_8OperatorE0ELi3EEENS1_10collective14CollectiveConvINS1_46MainloopSm90TmaGmmaWarpSpecializedImplicitGemmILS5_0ELi7ELi3EN4cute5tupleIJNSA_1CILi2EEENSC_ILi1EEESE_EEENS1_36KernelImplicitTmaWarpSpecializedSm90ELi1EEENSB_IJNSC_ILi128EEESI_NSB_IJNSC_ILi32EEEEEEEEENS_10tfloat32_tESM_NSA_8TiledMMAINSA_8MMA_AtomIJNSA_4SM904GMMA30MMA_64x128x8_F32TF32TF32_SS_TNILNSQ_7ScaleInE1ELSS_1EEEEEENSA_6LayoutINSB_IJSE_SE_SE_EEENSB_IJNSC_ILi0EEESX_SX_EEEEENSB_IJNSA_10UnderscoreES10_S10_EEEEENS7_6detail26Sm90ImplicitGemmTileTraitsINSA_20SM90_TMA_LOAD_IM2COLENSA_14ComposedLayoutINSA_7SwizzleILi3ELi4ELi3EEENSA_18smem_ptr_flag_bitsILi32EEENSV_INSB_IJNSB_IJNSC_ILi8EEENSC_ILi16EEEEEENSB_IJSJ_SE_EEENSB_IJSE_NSC_ILi7EEEEEEEEENSB_IJNSB_IJSJ_NSC_ILi256EEEEEENSB_IJSE_SX_EEENSB_IJSX_NSC_ILi4096EEEEEEEEEEEEEvEENS14_INSA_23SM90_TMA_LOAD_MULTICASTES1P_vEEEENS_8epilogue10collective6detail29Sm90TmaWarpSpecializedAdapterINS1V_15DefaultEpilogueISM_NSB_IJNSB_IJllllEEESE_SX_EEES20_NS1U_6thread17LinearCombinationISM_Li1EffLNS21_9ScaleType4KindE0ELNS_15FloatRoundStyleE2ESM_EENS_4gemm15EpilogueDefaultEEEEEvvEEEEvNT_6ParamsE,"aw",@nobits
	.sectionflags	@""
	.align	16
	.zero		1024


//--------------------- .nv.shared.reserved.0     --------------------------
	.section	.nv.shared.reserved.0,"aw",@nobits
	.weak		__nv_reservedSMEM_offset_0_alias
	.size		__nv_reservedSMEM_offset_0_alias, 0, 0
	.other		__nv_reservedSMEM_offset_0_alias,@"STO_CUDA_RESERVED_SHARED STV_DEFAULT"
__nv_reservedSMEM_offset_0_alias:
	.zero		0


//--------------------- .nv.global                --------------------------
	.section	.nv.global,"aw",@nobits
.nv.global:
	.type		_ZN39_INTERNAL_010239a1_4_k_cu_72f0f72e_29004cute1_E,@object
	.size		_ZN39_INTERNAL_010239a1_4_k_cu_72f0f72e_29004cute1_E,(_ZN39_INTERNAL_010239a1_4_k_cu_72f0f72e_29004cuda3std3__45__cpo6cbeginE - _ZN39_INTERNAL_010239a1_4_k_cu_72f0f72e_29004cute1_E)
_ZN39_INTERNAL_010239a1_4_k_cu_72f0f72e_29004cute1_E:
	.zero		1
	.type		_ZN39_INTERNAL_010239a1_4_k_cu_72f0f72e_29004cuda3std3__45__cpo6cbeginE,@object
	.size		_ZN39_INTERNAL_010239a1_4_k_cu_72f0f72e_29004cuda3std3__45__cpo6cbeginE,(_ZN39_INTERNAL_010239a1_4_k_cu_72f0f72e_29004cuda3std3__48in_placeE - _ZN39_INTERNAL_010239a1_4_k_cu_72f0f72e_29004cuda3std3__45__cpo6cbeginE)
_ZN39_INTERNAL_010239a1_4_k_cu_72f0f72e_29004cuda3std3__45__cpo6cbeginE:
	.zero		1
	.type		_ZN39_INTERNAL_010239a1_4_k_cu_72f0f72e_29004cuda3std3__48in_placeE,@object
	.size		_ZN39_INTERNAL_010239a1_4_k_cu_72f0f72e_29004cuda3std3__48in_placeE,(_ZN39_INTERNAL_010239a1_4_k_cu_72f0f72e_29004cuda3std6ranges3__45__cpo9iter_moveE - _ZN39_INTERNAL_010239a1_4_k_cu_72f0f72e_29004cuda3std3__48in_placeE)
_ZN39_INTERNAL_010239a1_4_k_cu_72f0f72e_29004cuda3std3__48in_placeE:
	.zero		1
	.type		_ZN39_INTERNAL_010239a1_4_k_cu_72f0f72e_29004cuda3std6ranges3__45__cpo9iter_moveE,@object
	.size		_ZN39_INTERNAL_010239a1_4_k_cu_72f0f72e_29004cuda3std6ranges3__45__cpo9iter_moveE,(_ZN39_INTERNAL_010239a1_4_k_cu_72f0f72e_29004cuda3std3__45__cpo5beginE - _ZN39_INTERNAL_010239a1_4_k_cu_72f0f72e_29004cuda3std6ranges3__45__cpo9iter_moveE)
_ZN39_INTERNAL_010239a1_4_k_cu_72f0f72e_29004cuda3std6ranges3__45__cpo9iter_moveE:
	.zero		1
	.type		_ZN39_INTERNAL_010239a1_4_k_cu_72f0f72e_29004cuda3std3__45__cpo5beginE,@object
	.size		_ZN39_INTERNAL_010239a1_4_k_cu_72f0f72e_29004cuda3std3__45__cpo5beginE,(_ZN39_INTERNAL_010239a1_4_k_cu_72f0f72e_29004cuda3std3__441_GLOBAL__N__010239a1_4_k_cu_72f0f72e_29006ignoreE - _ZN39_INTERNAL_010239a1_4_k_cu_72f0f72e_29004cuda3std3__45__cpo5beginE)
_ZN39_INTERNAL_010239a1_4_k_cu_72f0f72e_29004cuda3std3__45__cpo5beginE:
	.zero		1
	.type		_ZN39_INTERNAL_010239a1_4_k_cu_72f0f72e_29004cuda3std3__441_GLOBAL__N__010239a1_4_k_cu_72f0f72e_29006ignoreE,@object
	.size		_ZN39_INTERNAL_010239a1_4_k_cu_72f0f72e_29004cuda3std3__441_GLOBAL__N__010239a1_4_k_cu_72f0f72e_29006ignoreE,(_ZN39_INTERNAL_010239a1_4_k_cu_72f0f72e_29004cute7productE - _ZN39_INTERNAL_010239a1_4_k_cu_72f0f72e_29004cuda3std3__441_GLOBAL__N__010239a1_4_k_cu_72f0f72e_29006ignoreE)
_ZN39_INTERNAL_010239a1_4_k_cu_72f0f72e_29004cuda3std3__441_GLOBAL__N__010239a1_4_k_cu_72f0f72e_29006ignoreE:
	.zero		1
	.type		_ZN39_INTERNAL_010239a1_4_k_cu_72f0f72e_29004cute7productE,@object
	.size		_ZN39_INTERNAL_010239a1_4_k_cu_72f0f72e_29004cute7productE,(_ZN39_INTERNAL_010239a1_4_k_cu_72f0f72e_29004cuda3std3__45__cpo3endE - _ZN39_INTERNAL_010239a1_4_k_cu_72f0f72e_29004cute7productE)
_ZN39_INTERNAL_010239a1_4_k_cu_72f0f72e_29004cute7productE:
	.zero		1
	.type		_ZN39_INTERNAL_010239a1_4_k_cu_72f0f72e_29004cuda3std3__45__cpo3endE,@object
	.size		_ZN39_INTERNAL_010239a1_4_k_cu_72f0f72e_29004cuda3std3__45__cpo3endE,(_ZN39_INTERNAL_010239a1_4_k_cu_72f0f72e_29004cuda3std3__419piecewise_constructE - _ZN39_INTERNAL_010239a1_4_k_cu_72f0f72e_29004cuda3std3__45__cpo3endE)
_ZN39_INTERNAL_010239a1_4_k_cu_72f0f72e_29004cuda3std3__45__cpo3endE:
	.zero		1
	.type		_ZN39_INTERNAL_010239a1_4_k_cu_72f0f72e_29004cuda3std3__419piecewise_constructE,@object
	.size		_ZN39_INTERNAL_010239a1_4_k_cu_72f0f72e_29004cuda3std3__419piecewise_constructE,(_ZN39_INTERNAL_010239a1_4_k_cu_72f0f72e_29004cuda3std3__45__cpo4cendE - _ZN39_INTERNAL_010239a1_4_k_cu_72f0f72e_29004cuda3std3__419piecewise_constructE)
_ZN39_INTERNAL_010239a1_4_k_cu_72f0f72e_29004cuda3std3__419piecewise_constructE:
	.zero		1
	.type		_ZN39_INTERNAL_010239a1_4_k_cu_72f0f72e_29004cuda3std3__45__cpo4cendE,@object
	.size		_ZN39_INTERNAL_010239a1_4_k_cu_72f0f72e_29004cuda3std3__45__cpo4cendE,(_ZN39_INTERNAL_010239a1_4_k_cu_72f0f72e_29004cuda3std6ranges3__45__cpo4swapE - _ZN39_INTERNAL_010239a1_4_k_cu_72f0f72e_29004cuda3std3__45__cpo4cendE)
_ZN39_INTERNAL_010239a1_4_k_cu_72f0f72e_29004cuda3std3__45__cpo4cendE:
	.zero		1
	.type		_ZN39_INTERNAL_010239a1_4_k_cu_72f0f72e_29004cuda3std6ranges3__45__cpo4swapE,@object
	.size		_ZN39_INTERNAL_010239a1_4_k_cu_72f0f72e_29004cuda3std6ranges3__45__cpo4swapE,(.L_7 - _ZN39_INTERNAL_010239a1_4_k_cu_72f0f72e_29004cuda3std6ranges3__45__cpo4swapE)
_ZN39_INTERNAL_010239a1_4_k_cu_72f0f72e_29004cuda3std6ranges3__45__cpo4swapE:
	.zero		1
.L_7:


//--------------------- .nv.constant0._ZN7cutlass13device_kernelINS_4conv6kernel13ConvUniversalINS1_16ConvProblemShapeILNS1_8OperatorE0ELi3EEENS1_10collective14CollectiveConvINS1_46MainloopSm90TmaGmmaWarpSpecializedImplicitGemmILS5_0ELi7ELi3EN4cute5tupleIJNSA_1CILi2EEENSC_ILi1EEESE_EEENS1_36KernelImplicitTmaWarpSpecializedSm90ELi1EEENSB_IJNSC_ILi128EEESI_NSB_IJNSC_ILi32EEEEEEEEENS_10tfloat32_tESM_NSA_8TiledMMAINSA_8MMA_AtomIJNSA_4SM904GMMA30MMA_64x128x8_F32TF32TF32_SS_TNILNSQ_7ScaleInE1ELSS_1EEEEEENSA_6LayoutINSB_IJSE_SE_SE_EEENSB_IJNSC_ILi0EEESX_SX_EEEEENSB_IJNSA_10UnderscoreES10_S10_EEEEENS7_6detail26Sm90ImplicitGemmTileTraitsINSA_20SM90_TMA_LOAD_IM2COLENSA_14ComposedLayoutINSA_7SwizzleILi3ELi4ELi3EEENSA_18smem_ptr_flag_bitsILi32EEENSV_INSB_IJNSB_IJNSC_ILi8EEENSC_ILi16EEEEEENSB_IJSJ_SE_EEENSB_IJSE_NSC_ILi7EEEEEEEEENSB_IJNSB_IJSJ_NSC_ILi256EEEEEENSB_IJSE_SX_EEENSB_IJSX_NSC_ILi4096EEEEEEEEEEEEEvEENS14_INSA_23SM90_TMA_LOAD_MULTICASTES1P_vEEEENS_8epilogue10collective6detail29Sm90TmaWarpSpecializedAdapterINS1V_15DefaultEpilogueISM_NSB_IJNSB_IJllllEEESE_SX_EEES20_NS1U_6thread17LinearCombinationISM_Li1EffLNS21_9ScaleType4KindE0ELNS_15FloatRoundStyleE2ESM_EENS_4gemm15EpilogueDefaultEEEEEvvEEEEvNT_6ParamsE --------------------------
	.section	.nv.constant0._ZN7cutlass13device_kernelINS_4conv6kernel13ConvUniversalINS1_16ConvProblemShapeILNS1_8OperatorE0ELi3EEENS1_10collective14CollectiveConvINS1_46MainloopSm90TmaGmmaWarpSpecializedImplicitGemmILS5_0ELi7ELi3EN4cute5tupleIJNSA_1CILi2EEENSC_ILi1EEESE_EEENS1_36KernelImplicitTmaWarpSpecializedSm90ELi1EEENSB_IJNSC_ILi128EEESI_NSB_IJNSC_ILi32EEEEEEEEENS_10tfloat32_tESM_NSA_8TiledMMAINSA_8MMA_AtomIJNSA_4SM904GMMA30MMA_64x128x8_F32TF32TF32_SS_TNILNSQ_7ScaleInE1ELSS_1EEEEEENSA_6LayoutINSB_IJSE_SE_SE_EEENSB_IJNSC_ILi0EEESX_SX_EEEEENSB_IJNSA_10UnderscoreES10_S10_EEEEENS7_6detail26Sm90ImplicitGemmTileTraitsINSA_20SM90_TMA_LOAD_IM2COLENSA_14ComposedLayoutINSA_7SwizzleILi3ELi4ELi3EEENSA_18smem_ptr_flag_bitsILi32EEENSV_INSB_IJNSB_IJNSC_ILi8EEENSC_ILi16EEEEEENSB_IJSJ_SE_EEENSB_IJSE_NSC_ILi7EEEEEEEEENSB_IJNSB_IJSJ_NSC_ILi256EEEEEENSB_IJSE_SX_EEENSB_IJSX_NSC_ILi4096EEEEEEEEEEEEEvEENS14_INSA_23SM90_TMA_LOAD_MULTICASTES1P_vEEEENS_8epilogue10collective6detail29Sm90TmaWarpSpecializedAdapterINS1V_15DefaultEpilogueISM_NSB_IJNSB_IJllllEEESE_SX_EEES20_NS1U_6thread17LinearCombinationISM_Li1EffLNS21_9ScaleType4KindE0ELNS_15FloatRoundStyleE2ESM_EENS_4gemm15EpilogueDefaultEEEEEvvEEEEvNT_6ParamsE,"a",@progbits
	.sectionflags	@""
	.align	4
.nv.constant0._ZN7cutlass13device_kernelINS_4conv6kernel13ConvUniversalINS1_16ConvProblemShapeILNS1_8OperatorE0ELi3EEENS1_10collective14CollectiveConvINS1_46MainloopSm90TmaGmmaWarpSpecializedImplicitGemmILS5_0ELi7ELi3EN4cute5tupleIJNSA_1CILi2EEENSC_ILi1EEESE_EEENS1_36KernelImplicitTmaWarpSpecializedSm90ELi1EEENSB_IJNSC_ILi128EEESI_NSB_IJNSC_ILi32EEEEEEEEENS_10tfloat32_tESM_NSA_8TiledMMAINSA_8MMA_AtomIJNSA_4SM904GMMA30MMA_64x128x8_F32TF32TF32_SS_TNILNSQ_7ScaleInE1ELSS_1EEEEEENSA_6LayoutINSB_IJSE_SE_SE_EEENSB_IJNSC_ILi0EEESX_SX_EEEEENSB_IJNSA_10UnderscoreES10_S10_EEEEENS7_6detail26Sm90ImplicitGemmTileTraitsINSA_20SM90_TMA_LOAD_IM2COLENSA_14ComposedLayoutINSA_7SwizzleILi3ELi4ELi3EEENSA_18smem_ptr_flag_bitsILi32EEENSV_INSB_IJNSB_IJNSC_ILi8EEENSC_ILi16EEEEEENSB_IJSJ_SE_EEENSB_IJSE_NSC_ILi7EEEEEEEEENSB_IJNSB_IJSJ_NSC_ILi256EEEEEENSB_IJSE_SX_EEENSB_IJSX_NSC_ILi4096EEEEEEEEEEEEEvEENS14_INSA_23SM90_TMA_LOAD_MULTICASTES1P_vEEEENS_8epilogue10collective6detail29Sm90TmaWarpSpecializedAdapterINS1V_15DefaultEpilogueISM_NSB_IJNSB_IJllllEEESE_SX_EEES20_NS1U_6thread17LinearCombinationISM_Li1EffLNS21_9ScaleType4KindE0ELNS_15FloatRoundStyleE2ESM_EENS_4gemm15EpilogueDefaultEEEEEvvEEEEvNT_6ParamsE:
	.zero		1664


//--------------------- SYMBOLS --------------------------

	.type		.nv.reservedSmem.offset0,@object
	.size		.nv.reservedSmem.offset0,0x4
